// auto-generated by cutlass_sweep.conv — config: {"arch": "sm_90", "cluster_m": 2, "cluster_n": 1, "conv_kind": "wgrad", "dtype": "fp16", "ndim": 3, "tile_k": 64, "tile_m": 256, "tile_n": 64}
#include "cutlass/cutlass.h"
#include "cute/tensor.hpp"
#include "cutlass/kernel_hardware_info.hpp"
#include "cutlass/conv/convolution.h"
#include "cutlass/conv/dispatch_policy.hpp"
#include "cutlass/conv/collective/collective_builder.hpp"
#include "cutlass/conv/kernel/conv_universal.hpp"
#include "cutlass/conv/device/conv_universal_adapter.hpp"
#include "cutlass/epilogue/collective/collective_builder.hpp"

using namespace cute;
using Elem = cutlass::half_t;
using Acc  = float;
using LayoutAB = cutlass::layout::TensorNDHWC;
using LayoutC  = cutlass::layout::TensorKCSRT;
constexpr auto ConvOp = cutlass::conv::Operator::kWgrad;
using TileShape    = Shape<_256, Shape<_64>, Shape<_64>>;
using ClusterShape = Shape<_2, _1, _1>;

using CollectiveEpilogue = typename cutlass::epilogue::collective::CollectiveBuilder<
    cutlass::arch::Sm90, cutlass::arch::OpClassTensorOp,
    TileShape, ClusterShape,
    cutlass::epilogue::collective::EpilogueTileAuto,
    Acc, Acc,
    Elem, LayoutC, 128 / cutlass::sizeof_bits<Elem>::value,
    Elem, LayoutC, 128 / cutlass::sizeof_bits<Elem>::value,
    cutlass::epilogue::collective::EpilogueScheduleAuto
  >::CollectiveOp;

using CollectiveMainloop = typename cutlass::conv::collective::CollectiveBuilder<
    cutlass::arch::Sm90, cutlass::arch::OpClassTensorOp, ConvOp,
    Elem, LayoutAB, 128 / cutlass::sizeof_bits<Elem>::value,
    Elem, LayoutAB, 128 / cutlass::sizeof_bits<Elem>::value,
    Acc,
    TileShape, ClusterShape,
    cutlass::conv::collective::StageCountAutoCarveout<
        static_cast<int>(sizeof(typename CollectiveEpilogue::SharedStorage))>,
    cutlass::conv::collective::KernelScheduleAuto
  >::CollectiveOp;

using ProblemShape = cutlass::conv::ConvProblemShape<
    ConvOp, CollectiveMainloop::DispatchPolicy::NumSpatialDimensions>;
using ConvKernel = cutlass::conv::kernel::ConvUniversal<
    ProblemShape, CollectiveMainloop, CollectiveEpilogue>;
using Conv = cutlass::conv::device::ConvUniversalAdapter<ConvKernel>;

auto* _anchor = &cutlass::device_kernel<ConvKernel>;


// ===== COMPILED SASS (sm_90a) =====

	.target	sm_90a

	.elftype	@"ET_EXEC"


//--------------------- .note.nv.tkinfo           --------------------------
	.section	.note.nv.tkinfo,"",@"SHT_NOTE"
	.sectionflags	@"SHF_NOTE_NV_TKINFO"
	.tkinfo
        /*0018*/ 	.word	0x00000002
        /*0030*/ 	.string	""
        /*0030*/ 	.string	"ptxas"
        /*0030*/ 	.string	"Cuda compilation tools, release 13.0, V13.0.88"
        /*0030*/ 	.string	"Build cuda_13.0.r13.0/compiler.36424714_0"
        /*0030*/ 	.string	"-arch sm_90a -m 64 "



//--------------------- .note.nv.cuinfo           --------------------------
	.section	.note.nv.cuinfo,"",@"SHT_NOTE"
	.sectionflags	@"SHF_NOTE_NV_CUINFO"
        /*0018*/ 	.short	0x0002
        /*001a*/ 	.short	0x005a
        /*001c*/ 	.short	0x0082
	.zero		2


//--------------------- .nv.info                  --------------------------
	.section	.nv.info,"",@"SHT_CUDA_INFO"
	.align	4


	//----- nvinfo : EIATTR_REGCOUNT
	.align		4
        /*0000*/ 	.byte	0x04, 0x2f
        /*0002*/ 	.short	(.L_12 - .L_11)
	.align		4
.L_11:
        /*0004*/ 	.word	index@(_ZN7cutlass13device_kernelINS_4conv6kernel13ConvUniversalINS1_16ConvProblemShapeILNS1_8OperatorE2ELi3EEENS1_10collective14CollectiveConvINS1_46MainloopSm90TmaGmmaWarpSpecializedImplicitGemmILS5_2ELi5ELi3EN4cute5tupleIJNSA_1CILi2EEENSC_ILi1EEESE_EEENS1_36KernelImplicitTmaWarpSpecializedSm90ELi1EEENSB_IJNSC_ILi256EEENSB_IJNSC_ILi64EEEEEESK_EEENS_6half_tESM_NSA_8TiledMMAINSA_8MMA_AtomIJNSA_4SM904GMMA25MMA_64x64x16_F32F16F16_SSILNSQ_5MajorE1ELSS_1ELNSQ_7ScaleInE1ELST_1EEEEEENSA_6LayoutINSB_IJSE_SE_SE_EEENSB_IJNSC_ILi0EEESY_SY_EEEEENSB_IJNSA_10UnderscoreES11_S11_EEEEENS7_6detail26Sm90ImplicitGemmTileTraitsINSA_13SM90_TMA_LOADENSA_14ComposedLayoutINSA_7SwizzleILi3ELi4ELi3EEENSA_18smem_ptr_flag_bitsILi16EEENSW_INSB_IJNSB_IJSJ_NSC_ILi4EEEEEENSB_IJNSC_ILi8EEES1E_EEENSB_IJSE_NSC_ILi5EEEEEEEEENSB_IJNSB_IJSE_NSC_ILi4096EEEEEENSB_IJSJ_NSC_ILi512EEEEEENSB_IJSY_NSC_ILi16384EEEEEEEEEEEEEvEENS15_INSA_30SM90_TMA_LOAD_IM2COL_MULTICASTENS17_IS19_S1B_NSW_INSB_IJNSB_IJSJ_SE_EEES1F_S1H_EEENSB_IJNSB_IJSE_SY_EEES1M_NSB_IJSY_S1J_EEEEEEEEEEvEEEENS_8epilogue10collective6detail29Sm90TmaWarpSpecializedAdapterINS24_15DefaultEpilogueISM_NSB_IJlNSB_IJSE_lllEEESY_EEES29_NS23_6thread17LinearCombinationISM_Li1EffLNS2A_9ScaleType4KindE0ELNS_15FloatRoundStyleE2ESM_EENS_4gemm15EpilogueDefaultEEEEEvvEEEEvNT_6ParamsE)
        /*0008*/ 	.word	0x000000aa


	//----- nvinfo : EIATTR_FRAME_SIZE
	.align		4
.L_12:
        /*000c*/ 	.byte	0x04, 0x11
        /*000e*/ 	.short	(.L_14 - .L_13)
	.align		4
.L_13:
        /*0010*/ 	.word	index@(_ZN7cutlass13device_kernelINS_4conv6kernel13ConvUniversalINS1_16ConvProblemShapeILNS1_8OperatorE2ELi3EEENS1_10collective14CollectiveConvINS1_46MainloopSm90TmaGmmaWarpSpecializedImplicitGemmILS5_2ELi5ELi3EN4cute5tupleIJNSA_1CILi2EEENSC_ILi1EEESE_EEENS1_36KernelImplicitTmaWarpSpecializedSm90ELi1EEENSB_IJNSC_ILi256EEENSB_IJNSC_ILi64EEEEEESK_EEENS_6half_tESM_NSA_8TiledMMAINSA_8MMA_AtomIJNSA_4SM904GMMA25MMA_64x64x16_F32F16F16_SSILNSQ_5MajorE1ELSS_1ELNSQ_7ScaleInE1ELST_1EEEEEENSA_6LayoutINSB_IJSE_SE_SE_EEENSB_IJNSC_ILi0EEESY_SY_EEEEENSB_IJNSA_10UnderscoreES11_S11_EEEEENS7_6detail26Sm90ImplicitGemmTileTraitsINSA_13SM90_TMA_LOADENSA_14ComposedLayoutINSA_7SwizzleILi3ELi4ELi3EEENSA_18smem_ptr_flag_bitsILi16EEENSW_INSB_IJNSB_IJSJ_NSC_ILi4EEEEEENSB_IJNSC_ILi8EEES1E_EEENSB_IJSE_NSC_ILi5EEEEEEEEENSB_IJNSB_IJSE_NSC_ILi4096EEEEEENSB_IJSJ_NSC_ILi512EEEEEENSB_IJSY_NSC_ILi16384EEEEEEEEEEEEEvEENS15_INSA_30SM90_TMA_LOAD_IM2COL_MULTICASTENS17_IS19_S1B_NSW_INSB_IJNSB_IJSJ_SE_EEES1F_S1H_EEENSB_IJNSB_IJSE_SY_EEES1M_NSB_IJSY_S1J_EEEEEEEEEEvEEEENS_8epilogue10collective6detail29Sm90TmaWarpSpecializedAdapterINS24_15DefaultEpilogueISM_NSB_IJlNSB_IJSE_lllEEESY_EEES29_NS23_6thread17LinearCombinationISM_Li1EffLNS2A_9ScaleType4KindE0ELNS_15FloatRoundStyleE2ESM_EENS_4gemm15EpilogueDefaultEEEEEvvEEEEvNT_6ParamsE)
        /*0014*/ 	.word	0x00000000


	//----- nvinfo : EIATTR_MIN_STACK_SIZE
	.align		4
.L_14:
        /*0018*/ 	.byte	0x04, 0x12
        /*001a*/ 	.short	(.L_16 - .L_15)
	.align		4
.L_15:
        /*001c*/ 	.word	index@(_ZN7cutlass13device_kernelINS_4conv6kernel13ConvUniversalINS1_16ConvProblemShapeILNS1_8OperatorE2ELi3EEENS1_10collective14CollectiveConvINS1_46MainloopSm90TmaGmmaWarpSpecializedImplicitGemmILS5_2ELi5ELi3EN4cute5tupleIJNSA_1CILi2EEENSC_ILi1EEESE_EEENS1_36KernelImplicitTmaWarpSpecializedSm90ELi1EEENSB_IJNSC_ILi256EEENSB_IJNSC_ILi64EEEEEESK_EEENS_6half_tESM_NSA_8TiledMMAINSA_8MMA_AtomIJNSA_4SM904GMMA25MMA_64x64x16_F32F16F16_SSILNSQ_5MajorE1ELSS_1ELNSQ_7ScaleInE1ELST_1EEEEEENSA_6LayoutINSB_IJSE_SE_SE_EEENSB_IJNSC_ILi0EEESY_SY_EEEEENSB_IJNSA_10UnderscoreES11_S11_EEEEENS7_6detail26Sm90ImplicitGemmTileTraitsINSA_13SM90_TMA_LOADENSA_14ComposedLayoutINSA_7SwizzleILi3ELi4ELi3EEENSA_18smem_ptr_flag_bitsILi16EEENSW_INSB_IJNSB_IJSJ_NSC_ILi4EEEEEENSB_IJNSC_ILi8EEES1E_EEENSB_IJSE_NSC_ILi5EEEEEEEEENSB_IJNSB_IJSE_NSC_ILi4096EEEEEENSB_IJSJ_NSC_ILi512EEEEEENSB_IJSY_NSC_ILi16384EEEEEEEEEEEEEvEENS15_INSA_30SM90_TMA_LOAD_IM2COL_MULTICASTENS17_IS19_S1B_NSW_INSB_IJNSB_IJSJ_SE_EEES1F_S1H_EEENSB_IJNSB_IJSE_SY_EEES1M_NSB_IJSY_S1J_EEEEEEEEEEvEEEENS_8epilogue10collective6detail29Sm90TmaWarpSpecializedAdapterINS24_15DefaultEpilogueISM_NSB_IJlNSB_IJSE_lllEEESY_EEES29_NS23_6thread17LinearCombinationISM_Li1EffLNS2A_9ScaleType4KindE0ELNS_15FloatRoundStyleE2ESM_EENS_4gemm15EpilogueDefaultEEEEEvvEEEEvNT_6ParamsE)
        /*0020*/ 	.word	0x00000000
.L_16:


//--------------------- .nv.compat                --------------------------
	.section	.nv.compat,"",@"SHT_CUDA_COMPAT_INFO"
	.align	4
        /*0000*/ 	.byte	0x02, 0x09, 0x01, 0x00, 0x02, 0x02, 0x04, 0x00, 0x02, 0x05, 0x05, 0x00, 0x03, 0x07, 0x01, 0x01
        /*0010*/ 	.byte	0x02, 0x03, 0x01, 0x00, 0x02, 0x06, 0x01, 0x00, 0x04, 0x0b, 0x08, 0x00, 0x00, 0x00, 0x00, 0x00
        /*0020*/ 	.byte	0x00, 0x00, 0x00, 0x00


//--------------------- .nv.info._ZN7cutlass13device_kernelINS_4conv6kernel13ConvUniversalINS1_16ConvProblemShapeILNS1_8OperatorE2ELi3EEENS1_10collective14CollectiveConvINS1_46MainloopSm90TmaGmmaWarpSpecializedImplicitGemmILS5_2ELi5ELi3EN4cute5tupleIJNSA_1CILi2EEENSC_ILi1EEESE_EEENS1_36KernelImplicitTmaWarpSpecializedSm90ELi1EEENSB_IJNSC_ILi256EEENSB_IJNSC_ILi64EEEEEESK_EEENS_6half_tESM_NSA_8TiledMMAINSA_8MMA_AtomIJNSA_4SM904GMMA25MMA_64x64x16_F32F16F16_SSILNSQ_5MajorE1ELSS_1ELNSQ_7ScaleInE1ELST_1EEEEEENSA_6LayoutINSB_IJSE_SE_SE_EEENSB_IJNSC_ILi0EEESY_SY_EEEEENSB_IJNSA_10UnderscoreES11_S11_EEEEENS7_6detail26Sm90ImplicitGemmTileTraitsINSA_13SM90_TMA_LOADENSA_14ComposedLayoutINSA_7SwizzleILi3ELi4ELi3EEENSA_18smem_ptr_flag_bitsILi16EEENSW_INSB_IJNSB_IJSJ_NSC_ILi4EEEEEENSB_IJNSC_ILi8EEES1E_EEENSB_IJSE_NSC_ILi5EEEEEEEEENSB_IJNSB_IJSE_NSC_ILi4096EEEEEENSB_IJSJ_NSC_ILi512EEEEEENSB_IJSY_NSC_ILi16384EEEEEEEEEEEEEvEENS15_INSA_30SM90_TMA_LOAD_IM2COL_MULTICASTENS17_IS19_S1B_NSW_INSB_IJNSB_IJSJ_SE_EEES1F_S1H_EEENSB_IJNSB_IJSE_SY_EEES1M_NSB_IJSY_S1J_EEEEEEEEEEvEEEENS_8epilogue10collective6detail29Sm90TmaWarpSpecializedAdapterINS24_15DefaultEpilogueISM_NSB_IJlNSB_IJSE_lllEEESY_EEES29_NS23_6thread17LinearCombinationISM_Li1EffLNS2A_9ScaleType4KindE0ELNS_15FloatRoundStyleE2ESM_EENS_4gemm15EpilogueDefaultEEEEEvvEEEEvNT_6ParamsE --------------------------
	.section	.nv.info._ZN7cutlass13device_kernelINS_4conv6kernel13ConvUniversalINS1_16ConvProblemShapeILNS1_8OperatorE2ELi3EEENS1_10collective14CollectiveConvINS1_46MainloopSm90TmaGmmaWarpSpecializedImplicitGemmILS5_2ELi5ELi3EN4cute5tupleIJNSA_1CILi2EEENSC_ILi1EEESE_EEENS1_36KernelImplicitTmaWarpSpecializedSm90ELi1EEENSB_IJNSC_ILi256EEENSB_IJNSC_ILi64EEEEEESK_EEENS_6half_tESM_NSA_8TiledMMAINSA_8MMA_AtomIJNSA_4SM904GMMA25MMA_64x64x16_F32F16F16_SSILNSQ_5MajorE1ELSS_1ELNSQ_7ScaleInE1ELST_1EEEEEENSA_6LayoutINSB_IJSE_SE_SE_EEENSB_IJNSC_ILi0EEESY_SY_EEEEENSB_IJNSA_10UnderscoreES11_S11_EEEEENS7_6detail26Sm90ImplicitGemmTileTraitsINSA_13SM90_TMA_LOADENSA_14ComposedLayoutINSA_7SwizzleILi3ELi4ELi3EEENSA_18smem_ptr_flag_bitsILi16EEENSW_INSB_IJNSB_IJSJ_NSC_ILi4EEEEEENSB_IJNSC_ILi8EEES1E_EEENSB_IJSE_NSC_ILi5EEEEEEEEENSB_IJNSB_IJSE_NSC_ILi4096EEEEEENSB_IJSJ_NSC_ILi512EEEEEENSB_IJSY_NSC_ILi16384EEEEEEEEEEEEEvEENS15_INSA_30SM90_TMA_LOAD_IM2COL_MULTICASTENS17_IS19_S1B_NSW_INSB_IJNSB_IJSJ_SE_EEES1F_S1H_EEENSB_IJNSB_IJSE_SY_EEES1M_NSB_IJSY_S1J_EEEEEEEEEEvEEEENS_8epilogue10collective6detail29Sm90TmaWarpSpecializedAdapterINS24_15DefaultEpilogueISM_NSB_IJlNSB_IJSE_lllEEESY_EEES29_NS23_6thread17LinearCombinationISM_Li1EffLNS2A_9ScaleType4KindE0ELNS_15FloatRoundStyleE2ESM_EENS_4gemm15EpilogueDefaultEEEEEvvEEEEvNT_6ParamsE,"",@"SHT_CUDA_INFO"
	.sectionflags	@""
	.align	4


	//----- nvinfo : EIATTR_CUDA_API_VERSION
	.align		4
        /*0000*/ 	.byte	0x04, 0x37
        /*0002*/ 	.short	(.L_18 - .L_17)
.L_17:
        /*0004*/ 	.word	0x00000082


	//----- nvinfo : EIATTR_KPARAM_INFO
	.align		4
.L_18:
        /*0008*/ 	.byte	0x04, 0x17
        /*000a*/ 	.short	(.L_20 - .L_19)
.L_19:
        /*000c*/ 	.word	0x00000000
        /*0010*/ 	.short	0x0000
        /*0012*/ 	.short	0x0070
        /*0014*/ 	.byte	0x00, 0xf0, 0x01, 0x10


	//----- nvinfo : EIATTR_SPARSE_MMA_MASK
	.align		4
.L_20:
        /*0018*/ 	.byte	0x03, 0x50
        /*001a*/ 	.short	0x0000


	//----- nvinfo : EIATTR_MAXREG_COUNT
	.align		4
        /*001c*/ 	.byte	0x03, 0x1b
        /*001e*/ 	.short	0x00ff


	//----- nvinfo : EIATTR_NUM_BARRIERS
	.align		4
        /*0020*/ 	.byte	0x02, 0x4c
        /*0022*/ 	.byte	0x01
	.zero		1


	//----- nvinfo : EIATTR_MERCURY_ISA_VERSION
	.align		4
        /*0024*/ 	.byte	0x03, 0x5f
        /*0026*/ 	.short	0x0101


	//----- nvinfo : EIATTR_COOP_GROUP_MASK_REGIDS
	.align		4
        /*0028*/ 	.byte	0x04, 0x29
        /*002a*/ 	.short	(.L_22 - .L_21)


	//   ....[0]....
.L_21:
        /*002c*/ 	.word	0xffffffff


	//   ....[1]....
        /*0030*/ 	.word	0xffffffff


	//   ....[2]....
        /*0034*/ 	.word	0xffffffff


	//   ....[3]....
        /*0038*/ 	.word	0xffffffff


	//----- nvinfo : EIATTR_COOP_GROUP_INSTR_OFFSETS
	.align		4
.L_22:
        /*003c*/ 	.byte	0x04, 0x28
        /*003e*/ 	.short	(.L_24 - .L_23)


	//   ....[0]....
.L_23:
        /*0040*/ 	.word	0x00000070


	//   ....[1]....
        /*0044*/ 	.word	0x00000080


	//   ....[2]....
        /*0048*/ 	.word	0x00000140


	//   ....[3]....
        /*004c*/ 	.word	0x000006c0


	//----- nvinfo : EIATTR_MBARRIER_INSTR_OFFSETS
	.align		4
.L_24:
        /*0050*/ 	.byte	0x04, 0x39
        /*0052*/ 	.short	(.L_26 - .L_25)


	//   ....[0]....
.L_25:
        /*0054*/ 	.word	0x000002f0
        /*0058*/ 	.word	0x000000ff
        /*005c*/ 	.word	0x00032000
        /*0060*/ 	.short	0x0100
        /*0062*/ 	.byte	0x08
	.zero		1


	//   ....[1]....
        /*0064*/ 	.word	0x00000300
        /*0068*/ 	.word	0x000000ff
        /*006c*/ 	.word	0x00032028
        /*0070*/ 	.short	0x0100
        /*0072*/ 	.byte	0x08
	.zero		1


	//   ....[2]....
        /*0074*/ 	.word	0x00000310
        /*0078*/ 	.word	0x000000ff
        /*007c*/ 	.word	0x00032008
        /*0080*/ 	.short	0x0100
        /*0082*/ 	.byte	0x08
	.zero		1


	//   ....[3]....
        /*0084*/ 	.word	0x00000320
        /*0088*/ 	.word	0x000000ff
        /*008c*/ 	.word	0x00032030
        /*0090*/ 	.short	0x0100
        /*0092*/ 	.byte	0x08
	.zero		1


	//   ....[4]....
        /*0094*/ 	.word	0x00000330
        /*0098*/ 	.word	0x000000ff
        /*009c*/ 	.word	0x00032010
        /*00a0*/ 	.short	0x0100
        /*00a2*/ 	.byte	0x08
	.zero		1


	//   ....[5]....
        /*00a4*/ 	.word	0x00000340
        /*00a8*/ 	.word	0x000000ff
        /*00ac*/ 	.word	0x00032038
        /*00b0*/ 	.short	0x0100
        /*00b2*/ 	.byte	0x08
	.zero		1


	//   ....[6]....
        /*00b4*/ 	.word	0x00000350
        /*00b8*/ 	.word	0x000000ff
        /*00bc*/ 	.word	0x00032018
        /*00c0*/ 	.short	0x0100
        /*00c2*/ 	.byte	0x08
	.zero		1


	//   ....[7]....
        /*00c4*/ 	.word	0x00000360
        /*00c8*/ 	.word	0x000000ff
        /*00cc*/ 	.word	0x00032040
        /*00d0*/ 	.short	0x0100
        /*00d2*/ 	.byte	0x08
	.zero		1


	//   ....[8]....
        /*00d4*/ 	.word	0x00000370
        /*00d8*/ 	.word	0x000000ff
        /*00dc*/ 	.word	0x00032020
        /*00e0*/ 	.short	0x0100
        /*00e2*/ 	.byte	0x08
	.zero		1


	//   ....[9]....
        /*00e4*/ 	.word	0x00000380
        /*00e8*/ 	.word	0x000000ff
        /*00ec*/ 	.word	0x00032048
        /*00f0*/ 	.short	0x0100
        /*00f2*/ 	.byte	0x08
	.zero		1


	//   ....[10]....
        /*00f4*/ 	.word	0x00001450
        /*00f8*/ 	.word	0x0000000a
        /*00fc*/ 	.word	0x00032000
        /*0100*/ 	.short	0x010a
        /*0102*/ 	.byte	0x3f
	.zero		1


	//   ....[11]....
        /*0104*/ 	.word	0x00001aa0
        /*0108*/ 	.word	0x0000000b
        /*010c*/ 	.word	0x00032000
        /*0110*/ 	.short	0x010a
        /*0112*/ 	.byte	0x3f
	.zero		1


	//   ....[12]....
        /*0114*/ 	.word	0x00001ff0
        /*0118*/ 	.word	0x0000000b
        /*011c*/ 	.word	0x00000000
        /*0120*/ 	.short	0x0101
        /*0122*/ 	.byte	0x3f
	.zero		1


	//   ....[13]....
        /*0124*/ 	.word	0x000022a0
        /*0128*/ 	.word	0x00000007
        /*012c*/ 	.word	0x00000000
        /*0130*/ 	.short	0x0101
        /*0132*/ 	.byte	0x3f
	.zero		1


	//   ....[14]....
        /*0134*/ 	.word	0x0000d390
        /*0138*/ 	.word	0x0000000a
        /*013c*/ 	.word	0x00032028
        /*0140*/ 	.short	0x010a
        /*0142*/ 	.byte	0x3f
	.zero		1


	//   ....[15]....
        /*0144*/ 	.word	0x0000db80
        /*0148*/ 	.word	0x00000002
        /*014c*/ 	.word	0x00000000
        /*0150*/ 	.short	0x010a
        /*0152*/ 	.byte	0x3f
	.zero		1


	//   ....[16]....
        /*0154*/ 	.word	0x0000dc30
        /*0158*/ 	.word	0x00000000
        /*015c*/ 	.word	0x00000000
        /*0160*/ 	.short	0x010a
        /*0162*/ 	.byte	0x3f
	.zero		1


	//   ....[17]....
        /*0164*/ 	.word	0x0000dce0
        /*0168*/ 	.word	0x00000000
        /*016c*/ 	.word	0x00000000
        /*0170*/ 	.short	0x010a
        /*0172*/ 	.byte	0x3f
	.zero		1


	//   ....[18]....
        /*0174*/ 	.word	0x0000dd90
        /*0178*/ 	.word	0x00000000
        /*017c*/ 	.word	0x00000000
        /*0180*/ 	.short	0x010a
        /*0182*/ 	.byte	0x3f
	.zero		1


	//   ....[19]....
        /*0184*/ 	.word	0x0000de40
        /*0188*/ 	.word	0x00000008
        /*018c*/ 	.word	0x00000000
        /*0190*/ 	.short	0x010a
        /*0192*/ 	.byte	0x3f
	.zero		1


	//----- nvinfo : EIATTR_NUM_MBARRIERS
	.align		4
.L_26:
        /*0194*/ 	.byte	0x03, 0x38
        /*0196*/ 	.short	0x000a


	//----- nvinfo : EIATTR_EXIT_INSTR_OFFSETS
	.align		4
        /*0198*/ 	.byte	0x04, 0x1c
        /*019a*/ 	.short	(.L_28 - .L_27)


	//   ....[0]....
.L_27:
        /*019c*/ 	.word	0x00000f80


	//   ....[1]....
        /*01a0*/ 	.word	0x00002480


	//   ....[2]....
        /*01a4*/ 	.word	0x00002560


	//   ....[3]....
        /*01a8*/ 	.word	0x00002640


	//   ....[4]....
        /*01ac*/ 	.word	0x00009d20


	//   ....[5]....
        /*01b0*/ 	.word	0x00009d60


	//   ....[6]....
        /*01b4*/ 	.word	0x0000d110


	//   ....[7]....
        /*01b8*/ 	.word	0x0000d150


	//   ....[8]....
        /*01bc*/ 	.word	0x0000d170


	//   ....[9]....
        /*01c0*/ 	.word	0x0000da70


	//   ....[10]....
        /*01c4*/ 	.word	0x0000de70


	//----- nvinfo : EIATTR_MAX_THREADS
	.align		4
.L_28:
        /*01c8*/ 	.byte	0x04, 0x05
        /*01ca*/ 	.short	(.L_30 - .L_29)
.L_29:
        /*01cc*/ 	.word	0x00000100
        /*01d0*/ 	.word	0x00000001
        /*01d4*/ 	.word	0x00000001


	//----- nvinfo : EIATTR_CRS_STACK_SIZE
	.align		4
.L_30:
        /*01d8*/ 	.byte	0x04, 0x1e
        /*01da*/ 	.short	(.L_32 - .L_31)
.L_31:
        /*01dc*/ 	.word	0x00000000


	//----- nvinfo : EIATTR_CBANK_PARAM_SIZE
	.align		4
.L_32:
        /*01e0*/ 	.byte	0x03, 0x19
        /*01e2*/ 	.short	0x0470


	//----- nvinfo : EIATTR_PARAM_CBANK
	.align		4
        /*01e4*/ 	.byte	0x04, 0x0a
        /*01e6*/ 	.short	(.L_34 - .L_33)
	.align		4
.L_33:
        /*01e8*/ 	.word	index@(.nv.constant0._ZN7cutlass13device_kernelINS_4conv6kernel13ConvUniversalINS1_16ConvProblemShapeILNS1_8OperatorE2ELi3EEENS1_10collective14CollectiveConvINS1_46MainloopSm90TmaGmmaWarpSpecializedImplicitGemmILS5_2ELi5ELi3EN4cute5tupleIJNSA_1CILi2EEENSC_ILi1EEESE_EEENS1_36KernelImplicitTmaWarpSpecializedSm90ELi1EEENSB_IJNSC_ILi256EEENSB_IJNSC_ILi64EEEEEESK_EEENS_6half_tESM_NSA_8TiledMMAINSA_8MMA_AtomIJNSA_4SM904GMMA25MMA_64x64x16_F32F16F16_SSILNSQ_5MajorE1ELSS_1ELNSQ_7ScaleInE1ELST_1EEEEEENSA_6LayoutINSB_IJSE_SE_SE_EEENSB_IJNSC_ILi0EEESY_SY_EEEEENSB_IJNSA_10UnderscoreES11_S11_EEEEENS7_6detail26Sm90ImplicitGemmTileTraitsINSA_13SM90_TMA_LOADENSA_14ComposedLayoutINSA_7SwizzleILi3ELi4ELi3EEENSA_18smem_ptr_flag_bitsILi16EEENSW_INSB_IJNSB_IJSJ_NSC_ILi4EEEEEENSB_IJNSC_ILi8EEES1E_EEENSB_IJSE_NSC_ILi5EEEEEEEEENSB_IJNSB_IJSE_NSC_ILi4096EEEEEENSB_IJSJ_NSC_ILi512EEEEEENSB_IJSY_NSC_ILi16384EEEEEEEEEEEEEvEENS15_INSA_30SM90_TMA_LOAD_IM2COL_MULTICASTENS17_IS19_S1B_NSW_INSB_IJNSB_IJSJ_SE_EEES1F_S1H_EEENSB_IJNSB_IJSE_SY_EEES1M_NSB_IJSY_S1J_EEEEEEEEEEvEEEENS_8epilogue10collective6detail29Sm90TmaWarpSpecializedAdapterINS24_15DefaultEpilogueISM_NSB_IJlNSB_IJSE_lllEEESY_EEES29_NS23_6thread17LinearCombinationISM_Li1EffLNS2A_9ScaleType4KindE0ELNS_15FloatRoundStyleE2ESM_EENS_4gemm15EpilogueDefaultEEEEEvvEEEEvNT_6ParamsE)
        /*01ec*/ 	.short	0x0210
        /*01ee*/ 	.short	0x0470


	//----- nvinfo : EIATTR_SW_WAR
	.align		4
.L_34:
        /*01f0*/ 	.byte	0x04, 0x36
        /*01f2*/ 	.short	(.L_36 - .L_35)
.L_35:
        /*01f4*/ 	.word	0x00000008
.L_36:


//--------------------- .nv.callgraph             --------------------------
	.section	.nv.callgraph,"",@"SHT_CUDA_CALLGRAPH"
	.align	4
	.sectionentsize	8
	.align		4
        /*0000*/ 	.word	0x00000000
	.align		4
        /*0004*/ 	.word	0xffffffff
	.align		4
        /*0008*/ 	.word	0x00000000
	.align		4
        /*000c*/ 	.word	0xfffffffe
	.align		4
        /*0010*/ 	.word	0x00000000
	.align		4
        /*0014*/ 	.word	0xfffffffd
	.align		4
        /*0018*/ 	.word	0x00000000
	.align		4
        /*001c*/ 	.word	0xfffffffc


//--------------------- .nv.constant4             --------------------------
	.section	.nv.constant4,"a",@progbits
	.align	8
	.align		8
.nv.constant4:
        /*0000*/ 	.dword	_ZN39_INTERNAL_39799db0_4_k_cu_ab3df0d6_32784cuda3std3__45__cpo5beginE
	.align		8
        /*0008*/ 	.dword	_ZN39_INTERNAL_39799db0_4_k_cu_ab3df0d6_32784cuda3std3__45__cpo3endE
	.align		8
        /*0010*/ 	.dword	_ZN39_INTERNAL_39799db0_4_k_cu_ab3df0d6_32784cuda3std3__45__cpo6cbeginE
	.align		8
        /*0018*/ 	.dword	_ZN39_INTERNAL_39799db0_4_k_cu_ab3df0d6_32784cuda3std3__45__cpo4cendE
	.align		8
        /*0020*/ 	.dword	_ZN39_INTERNAL_39799db0_4_k_cu_ab3df0d6_32784cuda3std3__441_GLOBAL__N__39799db0_4_k_cu_ab3df0d6_32786ignoreE
	.align		8
        /*0028*/ 	.dword	_ZN39_INTERNAL_39799db0_4_k_cu_ab3df0d6_32784cuda3std3__419piecewise_constructE
	.align		8
        /*0030*/ 	.dword	_ZN39_INTERNAL_39799db0_4_k_cu_ab3df0d6_32784cuda3std3__48in_placeE
	.align		8
        /*0038*/ 	.dword	_ZN39_INTERNAL_39799db0_4_k_cu_ab3df0d6_32784cuda3std6ranges3__45__cpo4swapE
	.align		8
        /*0040*/ 	.dword	_ZN39_INTERNAL_39799db0_4_k_cu_ab3df0d6_32784cuda3std6ranges3__45__cpo9iter_moveE
	.align		8
        /*0048*/ 	.dword	_ZN39_INTERNAL_39799db0_4_k_cu_ab3df0d6_32784cute7productE
	.align		8
        /*0050*/ 	.dword	_ZN39_INTERNAL_39799db0_4_k_cu_ab3df0d6_32784cute1_E


//--------------------- .text._ZN7cutlass13device_kernelINS_4conv6kernel13ConvUniversalINS1_16ConvProblemShapeILNS1_8OperatorE2ELi3EEENS1_10collective14CollectiveConvINS1_46MainloopSm90TmaGmmaWarpSpecializedImplicitGemmILS5_2ELi5ELi3EN4cute5tupleIJNSA_1CILi2EEENSC_ILi1EEESE_EEENS1_36KernelImplicitTmaWarpSpecializedSm90ELi1EEENSB_IJNSC_ILi256EEENSB_IJNSC_ILi64EEEEEESK_EEENS_6half_tESM_NSA_8TiledMMAINSA_8MMA_AtomIJNSA_4SM904GMMA25MMA_64x64x16_F32F16F16_SSILNSQ_5MajorE1ELSS_1ELNSQ_7ScaleInE1ELST_1EEEEEENSA_6LayoutINSB_IJSE_SE_SE_EEENSB_IJNSC_ILi0EEESY_SY_EEEEENSB_IJNSA_10UnderscoreES11_S11_EEEEENS7_6detail26Sm90ImplicitGemmTileTraitsINSA_13SM90_TMA_LOADENSA_14ComposedLayoutINSA_7SwizzleILi3ELi4ELi3EEENSA_18smem_ptr_flag_bitsILi16EEENSW_INSB_IJNSB_IJSJ_NSC_ILi4EEEEEENSB_IJNSC_ILi8EEES1E_EEENSB_IJSE_NSC_ILi5EEEEEEEEENSB_IJNSB_IJSE_NSC_ILi4096EEEEEENSB_IJSJ_NSC_ILi512EEEEEENSB_IJSY_NSC_ILi16384EEEEEEEEEEEEEvEENS15_INSA_30SM90_TMA_LOAD_IM2COL_MULTICASTENS17_IS19_S1B_NSW_INSB_IJNSB_IJSJ_SE_EEES1F_S1H_EEENSB_IJNSB_IJSE_SY_EEES1M_NSB_IJSY_S1J_EEEEEEEEEEvEEEENS_8epilogue10collective6detail29Sm90TmaWarpSpecializedAdapterINS24_15DefaultEpilogueISM_NSB_IJlNSB_IJSE_lllEEESY_EEES29_NS23_6thread17LinearCombinationISM_Li1EffLNS2A_9ScaleType4KindE0ELNS_15FloatRoundStyleE2ESM_EENS_4gemm15EpilogueDefaultEEEEEvvEEEEvNT_6ParamsE --------------------------
	.section	.text._ZN7cutlass13device_kernelINS_4conv6kernel13ConvUniversalINS1_16ConvProblemShapeILNS1_8OperatorE2ELi3EEENS1_10collective14CollectiveConvINS1_46MainloopSm90TmaGmmaWarpSpecializedImplicitGemmILS5_2ELi5ELi3EN4cute5tupleIJNSA_1CILi2EEENSC_ILi1EEESE_EEENS1_36KernelImplicitTmaWarpSpecializedSm90ELi1EEENSB_IJNSC_ILi256EEENSB_IJNSC_ILi64EEEEEESK_EEENS_6half_tESM_NSA_8TiledMMAINSA_8MMA_AtomIJNSA_4SM904GMMA25MMA_64x64x16_F32F16F16_SSILNSQ_5MajorE1ELSS_1ELNSQ_7ScaleInE1ELST_1EEEEEENSA_6LayoutINSB_IJSE_SE_SE_EEENSB_IJNSC_ILi0EEESY_SY_EEEEENSB_IJNSA_10UnderscoreES11_S11_EEEEENS7_6detail26Sm90ImplicitGemmTileTraitsINSA_13SM90_TMA_LOADENSA_14ComposedLayoutINSA_7SwizzleILi3ELi4ELi3EEENSA_18smem_ptr_flag_bitsILi16EEENSW_INSB_IJNSB_IJSJ_NSC_ILi4EEEEEENSB_IJNSC_ILi8EEES1E_EEENSB_IJSE_NSC_ILi5EEEEEEEEENSB_IJNSB_IJSE_NSC_ILi4096EEEEEENSB_IJSJ_NSC_ILi512EEEEEENSB_IJSY_NSC_ILi16384EEEEEEEEEEEEEvEENS15_INSA_30SM90_TMA_LOAD_IM2COL_MULTICASTENS17_IS19_S1B_NSW_INSB_IJNSB_IJSJ_SE_EEES1F_S1H_EEENSB_IJNSB_IJSE_SY_EEES1M_NSB_IJSY_S1J_EEEEEEEEEEvEEEENS_8epilogue10collective6detail29Sm90TmaWarpSpecializedAdapterINS24_15DefaultEpilogueISM_NSB_IJlNSB_IJSE_lllEEESY_EEES29_NS23_6thread17LinearCombinationISM_Li1EffLNS2A_9ScaleType4KindE0ELNS_15FloatRoundStyleE2ESM_EENS_4gemm15EpilogueDefaultEEEEEvvEEEEvNT_6ParamsE,"ax",@progbits
	.align	128
.text._ZN7cutlass13device_kernelINS_4conv6kernel13ConvUniversalINS1_16ConvProblemShapeILNS1_8OperatorE2ELi3EEENS1_10collective14CollectiveConvINS1_46MainloopSm90TmaGmmaWarpSpecializedImplicitGemmILS5_2ELi5ELi3EN4cute5tupleIJNSA_1CILi2EEENSC_ILi1EEESE_EEENS1_36KernelImplicitTmaWarpSpecializedSm90ELi1EEENSB_IJNSC_ILi256EEENSB_IJNSC_ILi64EEEEEESK_EEENS_6half_tESM_NSA_8TiledMMAINSA_8MMA_AtomIJNSA_4SM904GMMA25MMA_64x64x16_F32F16F16_SSILNSQ_5MajorE1ELSS_1ELNSQ_7ScaleInE1ELST_1EEEEEENSA_6LayoutINSB_IJSE_SE_SE_EEENSB_IJNSC_ILi0EEESY_SY_EEEEENSB_IJNSA_10UnderscoreES11_S11_EEEEENS7_6detail26Sm90ImplicitGemmTileTraitsINSA_13SM90_TMA_LOADENSA_14ComposedLayoutINSA_7SwizzleILi3ELi4ELi3EEENSA_18smem_ptr_flag_bitsILi16EEENSW_INSB_IJNSB_IJSJ_NSC_ILi4EEEEEENSB_IJNSC_ILi8EEES1E_EEENSB_IJSE_NSC_ILi5EEEEEEEEENSB_IJNSB_IJSE_NSC_ILi4096EEEEEENSB_IJSJ_NSC_ILi512EEEEEENSB_IJSY_NSC_ILi16384EEEEEEEEEEEEEvEENS15_INSA_30SM90_TMA_LOAD_IM2COL_MULTICASTENS17_IS19_S1B_NSW_INSB_IJNSB_IJSJ_SE_EEES1F_S1H_EEENSB_IJNSB_IJSE_SY_EEES1M_NSB_IJSY_S1J_EEEEEEEEEEvEEEENS_8epilogue10collective6detail29Sm90TmaWarpSpecializedAdapterINS24_15DefaultEpilogueISM_NSB_IJlNSB_IJSE_lllEEESY_EEES29_NS23_6thread17LinearCombinationISM_Li1EffLNS2A_9ScaleType4KindE0ELNS_15FloatRoundStyleE2ESM_EENS_4gemm15EpilogueDefaultEEEEEvvEEEEvNT_6ParamsE:
        .type           _ZN7cutlass13device_kernelINS_4conv6kernel13ConvUniversalINS1_16ConvProblemShapeILNS1_8OperatorE2ELi3EEENS1_10collective14CollectiveConvINS1_46MainloopSm90TmaGmmaWarpSpecializedImplicitGemmILS5_2ELi5ELi3EN4cute5tupleIJNSA_1CILi2EEENSC_ILi1EEESE_EEENS1_36KernelImplicitTmaWarpSpecializedSm90ELi1EEENSB_IJNSC_ILi256EEENSB_IJNSC_ILi64EEEEEESK_EEENS_6half_tESM_NSA_8TiledMMAINSA_8MMA_AtomIJNSA_4SM904GMMA25MMA_64x64x16_F32F16F16_SSILNSQ_5MajorE1ELSS_1ELNSQ_7ScaleInE1ELST_1EEEEEENSA_6LayoutINSB_IJSE_SE_SE_EEENSB_IJNSC_ILi0EEESY_SY_EEEEENSB_IJNSA_10UnderscoreES11_S11_EEEEENS7_6detail26Sm90ImplicitGemmTileTraitsINSA_13SM90_TMA_LOADENSA_14ComposedLayoutINSA_7SwizzleILi3ELi4ELi3EEENSA_18smem_ptr_flag_bitsILi16EEENSW_INSB_IJNSB_IJSJ_NSC_ILi4EEEEEENSB_IJNSC_ILi8EEES1E_EEENSB_IJSE_NSC_ILi5EEEEEEEEENSB_IJNSB_IJSE_NSC_ILi4096EEEEEENSB_IJSJ_NSC_ILi512EEEEEENSB_IJSY_NSC_ILi16384EEEEEEEEEEEEEvEENS15_INSA_30SM90_TMA_LOAD_IM2COL_MULTICASTENS17_IS19_S1B_NSW_INSB_IJNSB_IJSJ_SE_EEES1F_S1H_EEENSB_IJNSB_IJSE_SY_EEES1M_NSB_IJSY_S1J_EEEEEEEEEEvEEEENS_8epilogue10collective6detail29Sm90TmaWarpSpecializedAdapterINS24_15DefaultEpilogueISM_NSB_IJlNSB_IJSE_lllEEESY_EEES29_NS23_6thread17LinearCombinationISM_Li1EffLNS2A_9ScaleType4KindE0ELNS_15FloatRoundStyleE2ESM_EENS_4gemm15EpilogueDefaultEEEEEvvEEEEvNT_6ParamsE,@function
        .size           _ZN7cutlass13device_kernelINS_4conv6kernel13ConvUniversalINS1_16ConvProblemShapeILNS1_8OperatorE2ELi3EEENS1_10collective14CollectiveConvINS1_46MainloopSm90TmaGmmaWarpSpecializedImplicitGemmILS5_2ELi5ELi3EN4cute5tupleIJNSA_1CILi2EEENSC_ILi1EEESE_EEENS1_36KernelImplicitTmaWarpSpecializedSm90ELi1EEENSB_IJNSC_ILi256EEENSB_IJNSC_ILi64EEEEEESK_EEENS_6half_tESM_NSA_8TiledMMAINSA_8MMA_AtomIJNSA_4SM904GMMA25MMA_64x64x16_F32F16F16_SSILNSQ_5MajorE1ELSS_1ELNSQ_7ScaleInE1ELST_1EEEEEENSA_6LayoutINSB_IJSE_SE_SE_EEENSB_IJNSC_ILi0EEESY_SY_EEEEENSB_IJNSA_10UnderscoreES11_S11_EEEEENS7_6detail26Sm90ImplicitGemmTileTraitsINSA_13SM90_TMA_LOADENSA_14ComposedLayoutINSA_7SwizzleILi3ELi4ELi3EEENSA_18smem_ptr_flag_bitsILi16EEENSW_INSB_IJNSB_IJSJ_NSC_ILi4EEEEEENSB_IJNSC_ILi8EEES1E_EEENSB_IJSE_NSC_ILi5EEEEEEEEENSB_IJNSB_IJSE_NSC_ILi4096EEEEEENSB_IJSJ_NSC_ILi512EEEEEENSB_IJSY_NSC_ILi16384EEEEEEEEEEEEEvEENS15_INSA_30SM90_TMA_LOAD_IM2COL_MULTICASTENS17_IS19_S1B_NSW_INSB_IJNSB_IJSJ_SE_EEES1F_S1H_EEENSB_IJNSB_IJSE_SY_EEES1M_NSB_IJSY_S1J_EEEEEEEEEEvEEEENS_8epilogue10collective6detail29Sm90TmaWarpSpecializedAdapterINS24_15DefaultEpilogueISM_NSB_IJlNSB_IJSE_lllEEESY_EEES29_NS23_6thread17LinearCombinationISM_Li1EffLNS2A_9ScaleType4KindE0ELNS_15FloatRoundStyleE2ESM_EENS_4gemm15EpilogueDefaultEEEEEvvEEEEvNT_6ParamsE,(.L_x_260 - _ZN7cutlass13device_kernelINS_4conv6kernel13ConvUniversalINS1_16ConvProblemShapeILNS1_8OperatorE2ELi3EEENS1_10collective14CollectiveConvINS1_46MainloopSm90TmaGmmaWarpSpecializedImplicitGemmILS5_2ELi5ELi3EN4cute5tupleIJNSA_1CILi2EEENSC_ILi1EEESE_EEENS1_36KernelImplicitTmaWarpSpecializedSm90ELi1EEENSB_IJNSC_ILi256EEENSB_IJNSC_ILi64EEEEEESK_EEENS_6half_tESM_NSA_8TiledMMAINSA_8MMA_AtomIJNSA_4SM904GMMA25MMA_64x64x16_F32F16F16_SSILNSQ_5MajorE1ELSS_1ELNSQ_7ScaleInE1ELST_1EEEEEENSA_6LayoutINSB_IJSE_SE_SE_EEENSB_IJNSC_ILi0EEESY_SY_EEEEENSB_IJNSA_10UnderscoreES11_S11_EEEEENS7_6detail26Sm90ImplicitGemmTileTraitsINSA_13SM90_TMA_LOADENSA_14ComposedLayoutINSA_7SwizzleILi3ELi4ELi3EEENSA_18smem_ptr_flag_bitsILi16EEENSW_INSB_IJNSB_IJSJ_NSC_ILi4EEEEEENSB_IJNSC_ILi8EEES1E_EEENSB_IJSE_NSC_ILi5EEEEEEEEENSB_IJNSB_IJSE_NSC_ILi4096EEEEEENSB_IJSJ_NSC_ILi512EEEEEENSB_IJSY_NSC_ILi16384EEEEEEEEEEEEEvEENS15_INSA_30SM90_TMA_LOAD_IM2COL_MULTICASTENS17_IS19_S1B_NSW_INSB_IJNSB_IJSJ_SE_EEES1F_S1H_EEENSB_IJNSB_IJSE_SY_EEES1M_NSB_IJSY_S1J_EEEEEEEEEEvEEEENS_8epilogue10collective6detail29Sm90TmaWarpSpecializedAdapterINS24_15DefaultEpilogueISM_NSB_IJlNSB_IJSE_lllEEESY_EEES29_NS23_6thread17LinearCombinationISM_Li1EffLNS2A_9ScaleType4KindE0ELNS_15FloatRoundStyleE2ESM_EENS_4gemm15EpilogueDefaultEEEEEvvEEEEvNT_6ParamsE)
        .other          _ZN7cutlass13device_kernelINS_4conv6kernel13ConvUniversalINS1_16ConvProblemShapeILNS1_8OperatorE2ELi3EEENS1_10collective14CollectiveConvINS1_46MainloopSm90TmaGmmaWarpSpecializedImplicitGemmILS5_2ELi5ELi3EN4cute5tupleIJNSA_1CILi2EEENSC_ILi1EEESE_EEENS1_36KernelImplicitTmaWarpSpecializedSm90ELi1EEENSB_IJNSC_ILi256EEENSB_IJNSC_ILi64EEEEEESK_EEENS_6half_tESM_NSA_8TiledMMAINSA_8MMA_AtomIJNSA_4SM904GMMA25MMA_64x64x16_F32F16F16_SSILNSQ_5MajorE1ELSS_1ELNSQ_7ScaleInE1ELST_1EEEEEENSA_6LayoutINSB_IJSE_SE_SE_EEENSB_IJNSC_ILi0EEESY_SY_EEEEENSB_IJNSA_10UnderscoreES11_S11_EEEEENS7_6detail26Sm90ImplicitGemmTileTraitsINSA_13SM90_TMA_LOADENSA_14ComposedLayoutINSA_7SwizzleILi3ELi4ELi3EEENSA_18smem_ptr_flag_bitsILi16EEENSW_INSB_IJNSB_IJSJ_NSC_ILi4EEEEEENSB_IJNSC_ILi8EEES1E_EEENSB_IJSE_NSC_ILi5EEEEEEEEENSB_IJNSB_IJSE_NSC_ILi4096EEEEEENSB_IJSJ_NSC_ILi512EEEEEENSB_IJSY_NSC_ILi16384EEEEEEEEEEEEEvEENS15_INSA_30SM90_TMA_LOAD_IM2COL_MULTICASTENS17_IS19_S1B_NSW_INSB_IJNSB_IJSJ_SE_EEES1F_S1H_EEENSB_IJNSB_IJSE_SY_EEES1M_NSB_IJSY_S1J_EEEEEEEEEEvEEEENS_8epilogue10collective6detail29Sm90TmaWarpSpecializedAdapterINS24_15DefaultEpilogueISM_NSB_IJlNSB_IJSE_lllEEESY_EEES29_NS23_6thread17LinearCombinationISM_Li1EffLNS2A_9ScaleType4KindE0ELNS_15FloatRoundStyleE2ESM_EENS_4gemm15EpilogueDefaultEEEEEvvEEEEvNT_6ParamsE,@"STO_CUDA_ENTRY STV_DEFAULT"
_ZN7cutlass13device_kernelINS_4conv6kernel13ConvUniversalINS1_16ConvProblemShapeILNS1_8OperatorE2ELi3EEENS1_10collective14CollectiveConvINS1_46MainloopSm90TmaGmmaWarpSpecializedImplicitGemmILS5_2ELi5ELi3EN4cute5tupleIJNSA_1CILi2EEENSC_ILi1EEESE_EEENS1_36KernelImplicitTmaWarpSpecializedSm90ELi1EEENSB_IJNSC_ILi256EEENSB_IJNSC_ILi64EEEEEESK_EEENS_6half_tESM_NSA_8TiledMMAINSA_8MMA_AtomIJNSA_4SM904GMMA25MMA_64x64x16_F32F16F16_SSILNSQ_5MajorE1ELSS_1ELNSQ_7ScaleInE1ELST_1EEEEEENSA_6LayoutINSB_IJSE_SE_SE_EEENSB_IJNSC_ILi0EEESY_SY_EEEEENSB_IJNSA_10UnderscoreES11_S11_EEEEENS7_6detail26Sm90ImplicitGemmTileTraitsINSA_13SM90_TMA_LOADENSA_14ComposedLayoutINSA_7SwizzleILi3ELi4ELi3EEENSA_18smem_ptr_flag_bitsILi16EEENSW_INSB_IJNSB_IJSJ_NSC_ILi4EEEEEENSB_IJNSC_ILi8EEES1E_EEENSB_IJSE_NSC_ILi5EEEEEEEEENSB_IJNSB_IJSE_NSC_ILi4096EEEEEENSB_IJSJ_NSC_ILi512EEEEEENSB_IJSY_NSC_ILi16384EEEEEEEEEEEEEvEENS15_INSA_30SM90_TMA_LOAD_IM2COL_MULTICASTENS17_IS19_S1B_NSW_INSB_IJNSB_IJSJ_SE_EEES1F_S1H_EEENSB_IJNSB_IJSE_SY_EEES1M_NSB_IJSY_S1J_EEEEEEEEEEvEEEENS_8epilogue10collective6detail29Sm90TmaWarpSpecializedAdapterINS24_15DefaultEpilogueISM_NSB_IJlNSB_IJSE_lllEEESY_EEES29_NS23_6thread17LinearCombinationISM_Li1EffLNS2A_9ScaleType4KindE0ELNS_15FloatRoundStyleE2ESM_EENS_4gemm15EpilogueDefaultEEEEEvvEEEEvNT_6ParamsE:
[----:B------:R-:W-:Y:S01]  /*0000*/  LDC R1, c[0x0][0x28] ;  /* 0x00000a00ff017b82 */ /* 0x000fe20000000800 */
[----:B------:R-:W0:Y:S01]  /*0010*/  S2R R13, SR_TID.X ;  /* 0x00000000000d7919 */ /* 0x000e220000002100 */
[----:B------:R-:W-:Y:S01]  /*0020*/  ELECT P0, URZ, PT ;  /* 0x00000000003f782f */ /* 0x000fe20003800000 */
[----:B------:R-:W-:Y:S01]  /*0030*/  BSSY B0, `(.L_x_0) ;  /* 0x0000010000007945 */ /* 0x000fe20003800000 */
[----:B------:R-:W1:Y:S01]  /*0040*/  S2R R14, SR_CTAID.X ;  /* 0x00000000000e7919 */ /* 0x000e620000002500 */
[--C-:B0-----:R-:W-:Y:S02]  /*0050*/  SHF.R.U32.HI R0, RZ, 0x5, R13.reuse ;  /* 0x00000005ff007819 */ /* 0x101fe4000001160d */
[----:B------:R-:W-:-:S03]  /*0060*/  SHF.R.U32.HI R3, RZ, 0x7, R13 ;  /* 0x00000007ff037819 */ /* 0x000fc6000001160d */
[----:B------:R-:W0:Y:S04]  /*0070*/  SHFL.IDX PT, R2, R0, RZ, 0x1f ;  /* 0x00001fff00027589 */ /* 0x000e2800000e0000 */
[----:B------:R2:W3:Y:S01]  /*0080*/  SHFL.IDX PT, R11, R3, RZ, 0x1f ;  /* 0x00001fff030b7589 */ /* 0x0004e200000e0000 */
[----:B0-----:R-:W-:-:S13]  /*0090*/  ISETP.NE.OR P0, PT, R2, RZ, !P0 ;  /* 0x000000ff0200720c */ /* 0x001fda0004705670 */
[----:B-123--:R-:W-:Y:S05]  /*00a0*/  @P0 BRA `(.L_x_1) ;  /* 0x0000000000200947 */ /* 0x00efea0003800000 */
[----:B------:R-:W-:Y:S02]  /*00b0*/  ULDC.64 UR4, c[0x0][0x198] ;  /* 0x0000660000047ab9 */ /* 0x000fe40000000a00 */
[----:B------:R-:W-:Y:S02]  /*00c0*/  UIADD3 UR6, UP0, UR4, 0xf0, URZ ;  /* 0x000000f004067890 */ /* 0x000fe4000ff1e03f */
[----:B------:R-:W-:Y:S02]  /*00d0*/  UIADD3 UR4, UP1, UR4, 0x1f0, URZ ;  /* 0x000001f004047890 */ /* 0x000fe4000ff3e03f */
[----:B------:R-:W-:Y:S02]  /*00e0*/  UIADD3.X UR7, URZ, UR5, URZ, UP0, !UPT ;  /* 0x000000053f077290 */ /* 0x000fe400087fe43f */
[----:B------:R-:W-:-:S07]  /*00f0*/  UIADD3.X UR5, URZ, UR5, URZ, UP1, !UPT ;  /* 0x000000053f057290 */ /* 0x000fce0008ffe43f */
[----:B------:R0:W-:Y:S02]  /*0100*/  UTMACCTL.PF [UR6] ;  /* 0x00000000060079b9 */ /* 0x0001e40008040000 */
[----:B------:R0:W-:Y:S02]  /*0110*/  UTMACCTL.PF [UR4] ;  /* 0x00000000040079b9 */ /* 0x0001e40008040000 */
[----:B0-----:R-:W-:Y:S01]  /*0120*/  NOP ;  /* 0x0000000000007918 */ /* 0x001fe20000000000 */
.L_x_1:
[----:B------:R-:W-:Y:S05]  /*0130*/  BSYNC B0 ;  /* 0x0000000000007941 */ /* 0x000fea0003800000 */
.L_x_0:
[----:B------:R-:W0:Y:S01]  /*0140*/  SHFL.IDX PT, R0, R0, RZ, 0x1f ;  /* 0x00001fff00007589 */ /* 0x000e2200000e0000 */
[----:B------:R-:W-:Y:S02]  /*0150*/  SHF.R.S32.HI R4, RZ, 0x1f, R13 ;  /* 0x0000001fff047819 */ /* 0x000fe4000001140d */
[----:B------:R-:W-:Y:S01]  /*0160*/  I2FP.F32.U32 R6, R14 ;  /* 0x0000000e00067245 */ /* 0x000fe20000201000 */
[----:B------:R-:W1:Y:S01]  /*0170*/  S2R R15, SR_CTAID.Y ;  /* 0x00000000000f7919 */ /* 0x000e620000002600 */
[----:B------:R-:W-:-:S04]  /*0180*/  LEA.HI R4, R4, R13, RZ, 0x7 ;  /* 0x0000000d04047211 */ /* 0x000fc800078f38ff */
[----:B------:R-:W-:-:S05]  /*0190*/  LOP3.LUT R4, R4, 0xffffff80, RZ, 0xc0, !PT ;  /* 0xffffff8004047812 */ /* 0x000fca00078ec0ff */
[----:B------:R-:W-:-:S05]  /*01a0*/  IMAD.IADD R18, R13, 0x1, -R4 ;  /* 0x000000010d127824 */ /* 0x000fca00078e0a04 */
[----:B------:R-:W-:-:S04]  /*01b0*/  SHF.R.S32.HI R3, RZ, 0x1f, R18 ;  /* 0x0000001fff037819 */ /* 0x000fc80000011412 */
[----:B------:R-:W-:Y:S02]  /*01c0*/  LEA.HI R3, R3, R18, RZ, 0x3 ;  /* 0x0000001203037211 */ /* 0x000fe400078f18ff */
[----:B0-----:R-:W-:Y:S02]  /*01d0*/  ISETP.NE.AND P0, PT, R0, RZ, PT ;  /* 0x000000ff0000720c */ /* 0x001fe40003f05270 */
[--C-:B------:R-:W-:Y:S02]  /*01e0*/  SHF.R.S32.HI R4, RZ, 0x3, R3.reuse ;  /* 0x00000003ff047819 */ /* 0x100fe40000011403 */
[----:B------:R-:W-:Y:S02]  /*01f0*/  SHF.R.S32.HI R3, RZ, 0x1f, R3 ;  /* 0x0000001fff037819 */ /* 0x000fe40000011403 */
[----:B------:R-:W-:-:S07]  /*0200*/  SHF.R.S32.HI R5, RZ, 0x1f, R0 ;  /* 0x0000001fff057819 */ /* 0x000fce0000011400 */
[----:B-1----:R-:W-:Y:S05]  /*0210*/  @P0 BRA `(.L_x_2) ;  /* 0x0000000000600947 */ /* 0x002fea0003800000 */
[----:B------:R-:W0:Y:S01]  /*0220*/  S2UR UR8, SR_CgaCtaId ;  /* 0x00000000000879c3 */ /* 0x000e220000008800 */
[----:B------:R-:W-:Y:S01]  /*0230*/  UMOV UR4, 0x400 ;  /* 0x0000040000047882 */ /* 0x000fe20000000000 */
[----:B------:R-:W-:Y:S01]  /*0240*/  UMOV UR5, 0x1 ;  /* 0x0000000100057882 */ /* 0x000fe20000000000 */
[----:B------:R-:W-:Y:S01]  /*0250*/  UMOV UR6, 0x2 ;  /* 0x0000000200067882 */ /* 0x000fe20000000000 */
[----:B------:R-:W-:Y:S01]  /*0260*/  ELECT P0, URZ, PT ;  /* 0x00000000003f782f */ /* 0x000fe20003800000 */
[----:B------:R-:W-:-:S04]  /*0270*/  UIADD3 UR6, -UR6, 0x100000, URZ ;  /* 0x0010000006067890 */ /* 0x000fc8000fffe13f */
[----:B------:R-:W-:Y:S02]  /*0280*/  USHF.L.U32 UR7, UR6, 0xb, URZ ;  /* 0x0000000b06077899 */ /* 0x000fe4000800063f */
[----:B------:R-:W-:Y:S02]  /*0290*/  USHF.L.U32 UR6, UR6, 0x1, URZ ;  /* 0x0000000106067899 */ /* 0x000fe4000800063f */
[----:B0-----:R-:W-:Y:S02]  /*02a0*/  ULEA UR8, UR8, UR4, 0x18 ;  /* 0x0000000408087291 */ /* 0x001fe4000f8ec03f */
[----:B------:R-:W-:-:S04]  /*02b0*/  UIADD3 UR4, -UR5, 0x100000, URZ ;  /* 0x0010000005047890 */ /* 0x000fc8000fffe13f */
[----:B------:R-:W-:Y:S02]  /*02c0*/  USHF.L.U32 UR5, UR4, 0xb, URZ ;  /* 0x0000000b04057899 */ /* 0x000fe4000800063f */
[----:B------:R-:W-:Y:S01]  /*02d0*/  USHF.L.U32 UR4, UR4, 0x1, URZ ;  /* 0x0000000104047899 */ /* 0x000fe2000800063f */
[----:B------:R-:W0:Y:S11]  /*02e0*/  FENCE.VIEW.ASYNC.S ;  /* 0x00000000000073c6 */ /* 0x000e360000000000 */
[----:B0-----:R0:W1:Y:S01]  /*02f0*/  SYNCS.EXCH.64 URZ, [UR8+0x32000], UR4 ;  /* 0x03200004083f75b2 */ /* 0x0010620008000100 */
[----:B------:R0:W2:Y:S01]  /*0300*/  SYNCS.EXCH.64 URZ, [UR8+0x32028], UR6 ;  /* 0x03202806083f75b2 */ /* 0x0000a20008000100 */
[----:B------:R0:W3:Y:S01]  /*0310*/  SYNCS.EXCH.64 URZ, [UR8+0x32008], UR4 ;  /* 0x03200804083f75b2 */ /* 0x0000e20008000100 */
[----:B------:R0:W4:Y:S01]  /*0320*/  SYNCS.EXCH.64 URZ, [UR8+0x32030], UR6 ;  /* 0x03203006083f75b2 */ /* 0x0001220008000100 */
[----:B------:R0:W0:Y:S01]  /*0330*/  SYNCS.EXCH.64 URZ, [UR8+0x32010], UR4 ;  /* 0x03201004083f75b2 */ /* 0x0000220008000100 */
[----:B------:R0:W0:Y:S01]  /*0340*/  SYNCS.EXCH.64 URZ, [UR8+0x32038], UR6 ;  /* 0x03203806083f75b2 */ /* 0x0000220008000100 */
[----:B------:R0:W0:Y:S01]  /*0350*/  SYNCS.EXCH.64 URZ, [UR8+0x32018], UR4 ;  /* 0x03201804083f75b2 */ /* 0x0000220008000100 */
[----:B------:R0:W0:Y:S01]  /*0360*/  SYNCS.EXCH.64 URZ, [UR8+0x32040], UR6 ;  /* 0x03204006083f75b2 */ /* 0x0000220008000100 */
[----:B------:R0:W0:Y:S01]  /*0370*/  SYNCS.EXCH.64 URZ, [UR8+0x32020], UR4 ;  /* 0x03202004083f75b2 */ /* 0x0000220008000100 */
[----:B------:R0:W0:Y:S01]  /*0380*/  SYNCS.EXCH.64 URZ, [UR8+0x32048], UR6 ;  /* 0x03204806083f75b2 */ /* 0x0000220008000100 */
[----:B------:R-:W-:Y:S01]  /*0390*/  NOP ;  /* 0x0000000000007918 */ /* 0x000fe20000000000 */
.L_x_2:
[----:B0-----:R-:W-:Y:S01]  /*03a0*/  ULDC UR4, c[0x0][0x150] ;  /* 0x0000540000047ab9 */ /* 0x001fe20000000800 */
[----:B------:R-:W-:Y:S01]  /*03b0*/  LEA.HI R3, R3, R4, RZ, 0x2 ;  /* 0x0000000403037211 */ /* 0x000fe200078f10ff */
[----:B------:R-:W-:Y:S01]  /*03c0*/  FMUL R6, R6, UR4 ;  /* 0x0000000406067c20 */ /* 0x000fe20008400000 */
[----:B------:R-:W-:Y:S01]  /*03d0*/  LEA.HI R5, R5, R0, RZ, 0x2 ;  /* 0x0000000005057211 */ /* 0x000fe200078f10ff */
[----:B------:R-:W-:Y:S01]  /*03e0*/  ULDC UR4, c[0x0][0x154] ;  /* 0x0000550000047ab9 */ /* 0x000fe20000000800 */
[----:B------:R-:W-:Y:S01]  /*03f0*/  LOP3.LUT R3, R3, 0xfffffffc, RZ, 0xc0, !PT ;  /* 0xfffffffc03037812 */ /* 0x000fe200078ec0ff */
[----:B------:R-:W0:Y:S01]  /*0400*/  LDC R8, c[0x0][0x140] ;  /* 0x00005000ff087b82 */ /* 0x000e220000000800 */
[----:B------:R-:W-:Y:S01]  /*0410*/  LOP3.LUT R5, R5, 0x3ffffffc, RZ, 0xc0, !PT ;  /* 0x3ffffffc05057812 */ /* 0x000fe200078ec0ff */
[----:B------:R-:W5:Y:S01]  /*0420*/  F2I.U32.TRUNC.NTZ R6, R6 ;  /* 0x0000000600067305 */ /* 0x000f62000020f000 */
[----:B------:R-:W-:Y:S01]  /*0430*/  LOP3.LUT P0, RZ, R18, 0x7, RZ, 0xc0, !PT ;  /* 0x0000000712ff7812 */ /* 0x000fe2000780c0ff */
[----:B------:R-:W-:Y:S01]  /*0440*/  IMAD.IADD R3, R4, 0x1, -R3 ;  /* 0x0000000104037824 */ /* 0x000fe200078e0a03 */
[----:B------:R-:W-:Y:S01]  /*0450*/  I2FP.F32.U32 R4, R15 ;  /* 0x0000000f00047245 */ /* 0x000fe20000201000 */
[----:B------:R-:W-:Y:S01]  /*0460*/  IMAD.IADD R0, R0, 0x1, -R5 ;  /* 0x0000000100007824 */ /* 0x000fe200078e0a05 */
[----:B------:R-:W-:Y:S01]  /*0470*/  ISETP.NE.AND P3, PT, R11, 0x1, PT ;  /* 0x000000010b00780c */ /* 0x000fe20003f65270 */
[----:B------:R-:W-:Y:S01]  /*0480*/  NOP ;  /* 0x0000000000007918 */ /* 0x000fe20000000000 */
[----:B------:R-:W-:Y:S01]  /*0490*/  NOP ;  /* 0x0000000000007918 */ /* 0x000fe20000000000 */
[----:B------:R-:W-:-:S02]  /*04a0*/  IMAD R0, R0, 0x4, R3 ;  /* 0x0000000400007824 */ /* 0x000fc400078e0203 */
[----:B------:R-:W-:Y:S01]  /*04b0*/  FMUL R7, R4, UR4 ;  /* 0x0000000404077c20 */ /* 0x000fe20008400000 */
[----:B------:R-:W-:Y:S02]  /*04c0*/  ULDC UR4, c[0x0][0x144] ;  /* 0x0000510000047ab9 */ /* 0x000fe40000000800 */
[C---:B------:R-:W-:Y:S01]  /*04d0*/  LEA.HI R3, R0.reuse, R0, RZ, 0x1 ;  /* 0x0000000000037211 */ /* 0x040fe200078f08ff */
[----:B-----5:R-:W-:Y:S02]  /*04e0*/  IMAD.MOV R5, RZ, RZ, -R6 ;  /* 0x000000ffff057224 */ /* 0x020fe400078e0a06 */
[----:B------:R-:W5:Y:S01]  /*04f0*/  F2I.U32.TRUNC.NTZ R7, R7 ;  /* 0x0000000700077305 */ /* 0x000f62000020f000 */
[----:B------:R-:W-:Y:S01]  /*0500*/  LOP3.LUT R3, R3, 0xfffffffe, RZ, 0xc0, !PT ;  /* 0xfffffffe03037812 */ /* 0x000fe200078ec0ff */
[----:B------:R-:W-:Y:S01]  /*0510*/  IMAD R4, R5, UR4, R14 ;  /* 0x0000000405047c24 */ /* 0x000fe2000f8e020e */
[----:B------:R-:W-:Y:S01]  /*0520*/  ULDC UR4, c[0x0][0x148] ;  /* 0x0000520000047ab9 */ /* 0x000fe20000000800 */
[----:B------:R-:W-:Y:S01]  /*0530*/  IMAD.SHL.U32 R5, R0, 0x4, RZ ;  /* 0x0000000400057824 */ /* 0x000fe200078e00ff */
[----:B0-----:R-:W-:Y:S01]  /*0540*/  ISETP.EQ.U32.AND P1, PT, R8, 0x1, PT ;  /* 0x000000010800780c */ /* 0x001fe20003f22070 */
[----:B------:R-:W-:-:S05]  /*0550*/  IMAD.IADD R3, R0, 0x1, -R3 ;  /* 0x0000000100037824 */ /* 0x000fca00078e0a03 */
[----:B------:R-:W-:Y:S02]  /*0560*/  ISETP.NE.AND P4, PT, R3, R4, PT ;  /* 0x000000040300720c */ /* 0x000fe40003f85270 */
[----:B------:R-:W-:Y:S01]  /*0570*/  SHF.R.S32.HI R3, RZ, 0x1f, R2 ;  /* 0x0000001fff037819 */ /* 0x000fe20000011402 */
[----:B-----5:R-:W-:Y:S01]  /*0580*/  IMAD.MOV R6, RZ, RZ, -R7 ;  /* 0x000000ffff067224 */ /* 0x020fe200078e0a07 */
[----:B------:R-:W-:Y:S01]  /*0590*/  LOP3.LUT R4, R0, 0xc, R5, 0x78, !PT ;  /* 0x0000000c00047812 */ /* 0x000fe200078e7805 */
[----:B------:R-:W-:Y:S01]  /*05a0*/  IMAD.MOV.U32 R7, RZ, RZ, 0x1 ;  /* 0x00000001ff077424 */ /* 0x000fe200078e00ff */
[----:B------:R-:W-:Y:S01]  /*05b0*/  LEA.HI R3, R3, R2, RZ, 0x2 ;  /* 0x0000000203037211 */ /* 0x000fe200078f10ff */
[----:B------:R-:W-:Y:S01]  /*05c0*/  IMAD R5, R6, UR4, R15 ;  /* 0x0000000406057c24 */ /* 0x000fe2000f8e020f */
[----:B------:R-:W-:Y:S02]  /*05d0*/  ISETP.LT.U32.AND P0, PT, R4, 0x2, !P0 ;  /* 0x000000020400780c */ /* 0x000fe40004701070 */
[----:B------:R-:W-:-:S03]  /*05e0*/  LOP3.LUT R3, R3, 0xfffffffc, RZ, 0xc0, !PT ;  /* 0xfffffffc03037812 */ /* 0x000fc600078ec0ff */
[----:B------:R-:W-:Y:S02]  /*05f0*/  @P4 LEA.HI R0, R4, R4, RZ, 0x1 ;  /* 0x0000000404004211 */ /* 0x000fe400078f08ff */
[----:B------:R-:W-:Y:S02]  /*0600*/  IMAD.IADD R10, R2, 0x1, -R3 ;  /* 0x00000001020a7824 */ /* 0x000fe400078e0a03 */
[----:B------:R-:W-:-:S03]  /*0610*/  @P4 SHF.R.S32.HI R0, RZ, 0x1, R0 ;  /* 0x00000001ff004819 */ /* 0x000fc60000011400 */
[----:B------:R-:W-:Y:S02]  /*0620*/  LOP3.LUT P2, RZ, R11, R10, RZ, 0xfc, !PT ;  /* 0x0000000a0bff7212 */ /* 0x000fe4000784fcff */
[----:B------:R-:W-:Y:S02]  /*0630*/  @P4 ISETP.NE.AND P5, PT, R0, R5, PT ;  /* 0x000000050000420c */ /* 0x000fe40003fa5270 */
[----:B------:R-:W-:Y:S02]  /*0640*/  SEL R6, RZ, 0x1, P2 ;  /* 0x00000001ff067807 */ /* 0x000fe40001000000 */
[----:B------:R-:W-:Y:S02]  /*0650*/  SEL R0, RZ, 0x1, !P0 ;  /* 0x00000001ff007807 */ /* 0x000fe40004000000 */
[----:B------:R-:W-:Y:S02]  /*0660*/  @P4 SEL R7, RZ, 0x1, P5 ;  /* 0x00000001ff074807 */ /* 0x000fe40002800000 */
[----:B------:R-:W-:-:S02]  /*0670*/  SEL R6, R6, 0x2, P3 ;  /* 0x0000000206067807 */ /* 0x000fc40001800000 */
[----:B------:R-:W-:Y:S01]  /*0680*/  LOP3.LUT R7, R7, R0, RZ, 0xc0, !PT ;  /* 0x0000000007077212 */ /* 0x000fe200078ec0ff */
[----:B------:R-:W-:Y:S06]  /*0690*/  @!P1 BRA `(.L_x_3) ;  /* 0x0000000000089947 */ /* 0x000fec0003800000 */
[----:B-1234-:R-:W-:Y:S01]  /*06a0*/  UCGABAR_ARV ;  /* 0x00000000000079c7 */ /* 0x01efe20008000000 */
[----:B------:R-:W-:Y:S05]  /*06b0*/  BRA `(.L_x_4) ;  /* 0x0000000000047947 */ /* 0x000fea0003800000 */
.L_x_3:
[----:B-1234-:R-:W-:Y:S01]  /*06c0*/  NOP ;  /* 0x0000000000007918 */ /* 0x01efe20000000000 */
.L_x_4:
[----:B------:R-:W-:Y:S01]  /*06d0*/  ULDC.64 UR4, c[0x0][0x618] ;  /* 0x0001860000047ab9 */ /* 0x000fe20000000a00 */
[----:B------:R-:W-:Y:S01]  /*06e0*/  ULDC.64 UR12, c[0x0][0x208] ;  /* 0x00008200000c7ab9 */ /* 0x000fe20000000a00 */
[----:B------:R-:W-:-:S04]  /*06f0*/  ISETP.NE.U32.AND P0, PT, RZ, UR4, PT ;  /* 0x00000004ff007c0c */ /* 0x000fc8000bf05070 */
[----:B------:R-:W-:-:S13]  /*0700*/  ISETP.NE.AND.EX P0, PT, RZ, UR5, PT, P0 ;  /* 0x00000005ff007c0c */ /* 0x000fda000bf05300 */
[----:B------:R-:W-:Y:S05]  /*0710*/  @!P0 BRA `(.L_x_5) ;  /* 0x00000000001c8947 */ /* 0x000fea0003800000 */
[----:B------:R-:W0:Y:S02]  /*0720*/  LDC.64 R2, c[0x0][0x618] ;  /* 0x00018600ff027b82 */ /* 0x000e240000000a00 */
[----:B0-----:R-:W2:Y:S02]  /*0730*/  LDG.E.64 R2, desc[UR12][R2.64] ;  /* 0x0000000c02027981 */ /* 0x001ea4000c1e1b00 */
[----:B--2---:R-:W-:-:S04]  /*0740*/  ISETP.NE.U32.AND P0, PT, R2, RZ, PT ;  /* 0x000000ff0200720c */ /* 0x004fc80003f05070 */
[----:B------:R-:W-:-:S13]  /*0750*/  ISETP.NE.AND.EX P0, PT, R3, RZ, PT, P0 ;  /* 0x000000ff0300720c */ /* 0x000fda0003f05300 */
[----:B------:R-:W-:Y:S05]  /*0760*/  @!P0 BRA `(.L_x_5) ;  /* 0x0000000000088947 */ /* 0x000fea0003800000 */
[----:B------:R0:W5:Y:S01]  /*0770*/  LD.E R0, desc[UR12][R2.64] ;  /* 0x0000000c02007980 */ /* 0x000162000c101900 */
[----:B------:R-:W-:Y:S05]  /*0780*/  BRA `(.L_x_6) ;  /* 0x0000000000207947 */ /* 0x000fea0003800000 */
.L_x_5:
[----:B------:R-:W-:Y:S02]  /*0790*/  ULDC.64 UR4, c[0x0][0x608] ;  /* 0x0001820000047ab9 */ /* 0x000fe40000000a00 */
[----:B------:R-:W-:-:S04]  /*07a0*/  ISETP.NE.U32.AND P0, PT, RZ, UR4, PT ;  /* 0x00000004ff007c0c */ /* 0x000fc8000bf05070 */
[----:B------:R-:W-:-:S13]  /*07b0*/  ISETP.NE.AND.EX P0, PT, RZ, UR5, PT, P0 ;  /* 0x00000005ff007c0c */ /* 0x000fda000bf05300 */
[----:B------:R-:W-:Y:S05]  /*07c0*/  @!P0 BRA `(.L_x_7) ;  /* 0x00000000000c8947 */ /* 0x000fea0003800000 */
[----:B------:R-:W0:Y:S02]  /*07d0*/  LDC.64 R2, c[0x0][0x608] ;  /* 0x00018200ff027b82 */ /* 0x000e240000000a00 */
[----:B0-----:R1:W5:Y:S01]  /*07e0*/  LDG.E R0, desc[UR12][R2.64] ;  /* 0x0000000c02007981 */ /* 0x001362000c1e1900 */
[----:B------:R-:W-:Y:S05]  /*07f0*/  BRA `(.L_x_6) ;  /* 0x0000000000047947 */ /* 0x000fea0003800000 */
.L_x_7:
[----:B------:R-:W2:Y:S02]  /*0800*/  LDC R0, c[0x0][0x600] ;  /* 0x00018000ff007b82 */ /* 0x000ea40000000800 */
.L_x_6:
[----:B------:R-:W-:Y:S02]  /*0810*/  ULDC.64 UR4, c[0x0][0x620] ;  /* 0x0001880000047ab9 */ /* 0x000fe40000000a00 */
[----:B------:R-:W-:-:S04]  /*0820*/  ISETP.NE.U32.AND P0, PT, RZ, UR4, PT ;  /* 0x00000004ff007c0c */ /* 0x000fc8000bf05070 */
[----:B------:R-:W-:-:S13]  /*0830*/  ISETP.NE.AND.EX P0, PT, RZ, UR5, PT, P0 ;  /* 0x00000005ff007c0c */ /* 0x000fda000bf05300 */
[----:B------:R-:W-:Y:S05]  /*0840*/  @!P0 BRA `(.L_x_8) ;  /* 0x00000000001c8947 */ /* 0x000fea0003800000 */
[----:B01----:R-:W0:Y:S02]  /*0850*/  LDC.64 R2, c[0x0][0x620] ;  /* 0x00018800ff027b82 */ /* 0x003e240000000a00 */
[----:B0-----:R-:W3:Y:S02]  /*0860*/  LDG.E.64 R2, desc[UR12][R2.64] ;  /* 0x0000000c02027981 */ /* 0x001ee4000c1e1b00 */
[----:B---3--:R-:W-:-:S04]  /*0870*/  ISETP.NE.U32.AND P0, PT, R2, RZ, PT ;  /* 0x000000ff0200720c */ /* 0x008fc80003f05070 */
[----:B------:R-:W-:-:S13]  /*0880*/  ISETP.NE.AND.EX P0, PT, R3, RZ, PT, P0 ;  /* 0x000000ff0300720c */ /* 0x000fda0003f05300 */
[----:B------:R-:W-:Y:S05]  /*0890*/  @!P0 BRA `(.L_x_8) ;  /* 0x0000000000088947 */ /* 0x000fea0003800000 */
[----:B------:R0:W5:Y:S01]  /*08a0*/  LD.E R2, desc[UR12][R2.64] ;  /* 0x0000000c02027980 */ /* 0x000162000c101900 */
[----:B------:R-:W-:Y:S05]  /*08b0*/  BRA `(.L_x_9) ;  /* 0x0000000000207947 */ /* 0x000fea0003800000 */
.L_x_8:
[----:B------:R-:W-:Y:S02]  /*08c0*/  ULDC.64 UR4, c[0x0][0x610] ;  /* 0x0001840000047ab9 */ /* 0x000fe40000000a00 */
[----:B------:R-:W-:-:S04]  /*08d0*/  ISETP.NE.U32.AND P0, PT, RZ, UR4, PT ;  /* 0x00000004ff007c0c */ /* 0x000fc8000bf05070 */
[----:B------:R-:W-:-:S13]  /*08e0*/  ISETP.NE.AND.EX P0, PT, RZ, UR5, PT, P0 ;  /* 0x00000005ff007c0c */ /* 0x000fda000bf05300 */
[----:B------:R-:W-:Y:S05]  /*08f0*/  @!P0 BRA `(.L_x_10) ;  /* 0x00000000000c8947 */ /* 0x000fea0003800000 */
[----:B01----:R-:W0:Y:S02]  /*0900*/  LDC.64 R2, c[0x0][0x610] ;  /* 0x00018400ff027b82 */ /* 0x003e240000000a00 */
[----:B0-----:R1:W5:Y:S01]  /*0910*/  LDG.E R2, desc[UR12][R2.64] ;  /* 0x0000000c02027981 */ /* 0x001362000c1e1900 */
[----:B------:R-:W-:Y:S05]  /*0920*/  BRA `(.L_x_9) ;  /* 0x0000000000047947 */ /* 0x000fea0003800000 */
.L_x_10:
[----:B01----:R-:W3:Y:S02]  /*0930*/  LDC R2, c[0x0][0x604] ;  /* 0x00018100ff027b82 */ /* 0x003ee40000000800 */
.L_x_9:
[----:B01----:R-:W0:Y:S01]  /*0940*/  LDC R3, c[0x0][0x4d8] ;  /* 0x00013600ff037b82 */ /* 0x003e220000000800 */
[----:B------:R-:W-:-:S07]  /*0950*/  IABS R19, R15 ;  /* 0x0000000f00137213 */ /* 0x000fce0000000000 */
[----:B------:R-:W1:Y:S08]  /*0960*/  LDC R17, c[0x0][0x4dc] ;  /* 0x00013700ff117b82 */ /* 0x000e700000000800 */
[----:B------:R-:W4:Y:S01]  /*0970*/  LDC R152, c[0x0][0x4e0] ;  /* 0x00013800ff987b82 */ /* 0x000f220000000800 */
[----:B0-----:R-:W-:-:S05]  /*0980*/  VIADD R3, R3, 0x3f ;  /* 0x0000003f03037836 */ /* 0x001fca0000000000 */
[----:B------:R-:W-:Y:S02]  /*0990*/  SHF.R.S32.HI R8, RZ, 0x1f, R3 ;  /* 0x0000001fff087819 */ /* 0x000fe40000011403 */
[----:B-1----:R-:W-:Y:S02]  /*09a0*/  IABS R22, R17 ;  /* 0x0000001100167213 */ /* 0x002fe40000000000 */
[----:B------:R-:W-:Y:S02]  /*09b0*/  LEA.HI R8, R8, R3, RZ, 0x6 ;  /* 0x0000000308087211 */ /* 0x000fe400078f30ff */
[----:B------:R-:W0:Y:S02]  /*09c0*/  I2F.RP R12, R22 ;  /* 0x00000016000c7306 */ /* 0x000e240000209400 */
[----:B------:R-:W-:-:S04]  /*09d0*/  SHF.R.S32.HI R16, RZ, 0x6, R8 ;  /* 0x00000006ff107819 */ /* 0x000fc80000011408 */
[-C--:B------:R-:W-:Y:S02]  /*09e0*/  IABS R20, R16.reuse ;  /* 0x0000001000147213 */ /* 0x080fe40000000000 */
[----:B------:R-:W-:Y:S02]  /*09f0*/  IABS R21, R16 ;  /* 0x0000001000157213 */ /* 0x000fe40000000000 */
[----:B------:R-:W1:Y:S08]  /*0a00*/  I2F.RP R3, R20 ;  /* 0x0000001400037306 */ /* 0x000e700000209400 */
[----:B0-----:R-:W-:Y:S08]  /*0a10*/  MUFU.RCP R12, R12 ;  /* 0x0000000c000c7308 */ /* 0x001ff00000001000 */
[----:B-1----:R-:W0:Y:S02]  /*0a20*/  MUFU.RCP R3, R3 ;  /* 0x0000000300037308 */ /* 0x002e240000001000 */
[----:B0-----:R-:W-:-:S06]  /*0a30*/  VIADD R8, R3, 0xffffffe ;  /* 0x0ffffffe03087836 */ /* 0x001fcc0000000000 */
[----:B------:R0:W1:Y:S02]  /*0a40*/  F2I.FTZ.U32.TRUNC.NTZ R9, R8 ;  /* 0x0000000800097305 */ /* 0x000064000021f000 */
[----:B0-----:R-:W-:Y:S02]  /*0a50*/  IMAD.MOV.U32 R8, RZ, RZ, RZ ;  /* 0x000000ffff087224 */ /* 0x001fe400078e00ff */
[----:B-1----:R-:W-:-:S04]  /*0a60*/  IMAD.MOV R5, RZ, RZ, -R9 ;  /* 0x000000ffff057224 */ /* 0x002fc800078e0a09 */
[----:B------:R-:W-:-:S04]  /*0a70*/  IMAD R5, R5, R20, RZ ;  /* 0x0000001405057224 */ /* 0x000fc800078e02ff */
[----:B------:R-:W-:-:S04]  /*0a80*/  IMAD.HI.U32 R9, R9, R5, R8 ;  /* 0x0000000509097227 */ /* 0x000fc800078e0008 */
[----:B------:R-:W-:Y:S02]  /*0a90*/  IMAD.MOV.U32 R8, RZ, RZ, R19 ;  /* 0x000000ffff087224 */ /* 0x000fe400078e0013 */
[----:B------:R-:W-:Y:S02]  /*0aa0*/  IMAD.MOV R5, RZ, RZ, -R21 ;  /* 0x000000ffff057224 */ /* 0x000fe400078e0a15 */
[----:B------:R-:W-:-:S04]  /*0ab0*/  IMAD.HI.U32 R3, R9, R8, RZ ;  /* 0x0000000809037227 */ /* 0x000fc800078e00ff */
[----:B------:R-:W-:Y:S02]  /*0ac0*/  IMAD R5, R3, R5, R8 ;  /* 0x0000000503057224 */ /* 0x000fe400078e0208 */
[----:B------:R-:W-:Y:S01]  /*0ad0*/  VIADD R8, R12, 0xffffffe ;  /* 0x0ffffffe0c087836 */ /* 0x000fe20000000000 */
[----:B----4-:R-:W-:Y:S02]  /*0ae0*/  IABS R12, R152 ;  /* 0x00000098000c7213 */ /* 0x010fe40000000000 */
[----:B------:R-:W-:Y:S01]  /*0af0*/  ISETP.GT.U32.AND P2, PT, R20, R5, PT ;  /* 0x000000051400720c */ /* 0x000fe20003f44070 */
[----:B------:R0:W1:Y:S02]  /*0b00*/  F2I.FTZ.U32.TRUNC.NTZ R9, R8 ;  /* 0x0000000800097305 */ /* 0x000064000021f000 */
[----:B0-----:R-:W-:-:S10]  /*0b10*/  IMAD.MOV.U32 R8, RZ, RZ, RZ ;  /* 0x000000ffff087224 */ /* 0x001fd400078e00ff */
[----:B------:R-:W-:Y:S02]  /*0b20*/  @!P2 IMAD.IADD R5, R5, 0x1, -R20 ;  /* 0x000000010505a824 */ /* 0x000fe400078e0a14 */
[----:B------:R-:W-:Y:S01]  /*0b30*/  @!P2 VIADD R3, R3, 0x1 ;  /* 0x000000010303a836 */ /* 0x000fe20000000000 */
[----:B------:R-:W-:Y:S02]  /*0b40*/  ISETP.NE.AND P2, PT, R16, RZ, PT ;  /* 0x000000ff1000720c */ /* 0x000fe40003f45270 */
[----:B------:R-:W-:Y:S02]  /*0b50*/  ISETP.GE.U32.AND P0, PT, R5, R20, PT ;  /* 0x000000140500720c */ /* 0x000fe40003f06070 */
[----:B------:R-:W-:-:S04]  /*0b60*/  LOP3.LUT R5, R15, R16, RZ, 0x3c, !PT ;  /* 0x000000100f057212 */ /* 0x000fc800078e3cff */
[----:B------:R-:W-:-:S07]  /*0b70*/  ISETP.GE.AND P3, PT, R5, RZ, PT ;  /* 0x000000ff0500720c */ /* 0x000fce0003f66270 */
[----:B------:R-:W-:-:S04]  /*0b80*/  @P0 VIADD R3, R3, 0x1 ;  /* 0x0000000103030836 */ /* 0x000fc80000000000 */
[----:B------:R-:W-:Y:S02]  /*0b90*/  IMAD.MOV.U32 R20, RZ, RZ, R3 ;  /* 0x000000ffff147224 */ /* 0x000fe400078e0003 */
[----:B-1----:R-:W-:Y:S02]  /*0ba0*/  IMAD.MOV R3, RZ, RZ, -R9 ;  /* 0x000000ffff037224 */ /* 0x002fe400078e0a09 */
[----:B------:R-:W-:Y:S01]  /*0bb0*/  @!P3 IMAD.MOV R20, RZ, RZ, -R20 ;  /* 0x000000ffff14b224 */ /* 0x000fe200078e0a14 */
[----:B------:R-:W-:Y:S01]  /*0bc0*/  @!P2 LOP3.LUT R20, RZ, R16, RZ, 0x33, !PT ;  /* 0x00000010ff14a212 */ /* 0x000fe200078e33ff */
[----:B------:R-:W-:-:S03]  /*0bd0*/  IMAD R3, R3, R22, RZ ;  /* 0x0000001603037224 */ /* 0x000fc600078e02ff */
[----:B------:R-:W-:Y:S01]  /*0be0*/  IABS R5, R20 ;  /* 0x0000001400057213 */ /* 0x000fe20000000000 */
[----:B------:R-:W-:-:S04]  /*0bf0*/  IMAD.HI.U32 R8, R9, R3, R8 ;  /* 0x0000000309087227 */ /* 0x000fc800078e0008 */
[----:B------:R-:W-:Y:S02]  /*0c00*/  IMAD.MOV.U32 R3, RZ, RZ, R5 ;  /* 0x000000ffff037224 */ /* 0x000fe400078e0005 */
[----:B------:R-:W0:Y:S02]  /*0c10*/  I2F.RP R5, R12 ;  /* 0x0000000c00057306 */ /* 0x000e240000209400 */
[----:B------:R-:W-:-:S04]  /*0c20*/  IMAD.HI.U32 R8, R8, R3, RZ ;  /* 0x0000000308087227 */ /* 0x000fc800078e00ff */
[----:B------:R-:W-:-:S04]  /*0c30*/  IMAD.MOV R9, RZ, RZ, -R8 ;  /* 0x000000ffff097224 */ /* 0x000fc800078e0a08 */
[C---:B------:R-:W-:Y:S01]  /*0c40*/  IMAD R3, R22.reuse, R9, R3 ;  /* 0x0000000916037224 */ /* 0x040fe200078e0203 */
[----:B0-----:R-:W0:Y:S04]  /*0c50*/  MUFU.RCP R5, R5 ;  /* 0x0000000500057308 */ /* 0x001e280000001000 */
[----:B------:R-:W-:-:S13]  /*0c60*/  ISETP.GT.U32.AND P2, PT, R22, R3, PT ;  /* 0x000000031600720c */ /* 0x000fda0003f44070 */
[----:B------:R-:W-:Y:S02]  /*0c70*/  @!P2 IMAD.IADD R3, R3, 0x1, -R22 ;  /* 0x000000010303a824 */ /* 0x000fe400078e0a16 */
[----:B------:R-:W-:Y:S01]  /*0c80*/  @!P2 VIADD R8, R8, 0x1 ;  /* 0x000000010808a836 */ /* 0x000fe20000000000 */
[----:B------:R-:W-:Y:S01]  /*0c90*/  ISETP.NE.AND P2, PT, R17, RZ, PT ;  /* 0x000000ff1100720c */ /* 0x000fe20003f45270 */
[----:B0-----:R-:W-:Y:S01]  /*0ca0*/  VIADD R9, R5, 0xffffffe ;  /* 0x0ffffffe05097836 */ /* 0x001fe20000000000 */
[----:B------:R-:W-:Y:S02]  /*0cb0*/  ISETP.GE.U32.AND P0, PT, R3, R22, PT ;  /* 0x000000160300720c */ /* 0x000fe40003f06070 */
[----:B------:R-:W-:-:S03]  /*0cc0*/  LOP3.LUT R3, R20, R17, RZ, 0x3c, !PT ;  /* 0x0000001114037212 */ /* 0x000fc600078e3cff */
[----:B------:R-:W0:Y:S01]  /*0cd0*/  F2I.FTZ.U32.TRUNC.NTZ R9, R9 ;  /* 0x0000000900097305 */ /* 0x000e22000021f000 */
[----:B------:R-:W-:-:S07]  /*0ce0*/  ISETP.GE.AND P3, PT, R3, RZ, PT ;  /* 0x000000ff0300720c */ /* 0x000fce0003f66270 */
[----:B------:R-:W-:-:S04]  /*0cf0*/  @P0 VIADD R8, R8, 0x1 ;  /* 0x0000000108080836 */ /* 0x000fc80000000000 */
[----:B------:R-:W-:Y:S02]  /*0d00*/  IMAD.MOV.U32 R19, RZ, RZ, R8 ;  /* 0x000000ffff137224 */ /* 0x000fe400078e0008 */
[----:B------:R-:W-:Y:S02]  /*0d10*/  IMAD.MOV.U32 R8, RZ, RZ, RZ ;  /* 0x000000ffff087224 */ /* 0x000fe400078e00ff */
[----:B0-----:R-:W-:Y:S02]  /*0d20*/  IMAD.MOV R3, RZ, RZ, -R9 ;  /* 0x000000ffff037224 */ /* 0x001fe400078e0a09 */
[----:B------:R-:W-:Y:S01]  /*0d30*/  @!P3 IMAD.MOV R19, RZ, RZ, -R19 ;  /* 0x000000ffff13b224 */ /* 0x000fe200078e0a13 */
[----:B------:R-:W-:Y:S01]  /*0d40*/  @!P2 LOP3.LUT R19, RZ, R17, RZ, 0x33, !PT ;  /* 0x00000011ff13a212 */ /* 0x000fe200078e33ff */
[----:B------:R-:W-:-:S03]  /*0d50*/  IMAD R3, R3, R12, RZ ;  /* 0x0000000c03037224 */ /* 0x000fc600078e02ff */
[----:B------:R-:W-:Y:S01]  /*0d60*/  IABS R5, R19 ;  /* 0x0000001300057213 */ /* 0x000fe20000000000 */
[----:B------:R-:W-:-:S06]  /*0d70*/  IMAD.HI.U32 R8, R9, R3, R8 ;  /* 0x0000000309087227 */ /* 0x000fcc00078e0008 */
[----:B------:R-:W-:-:S04]  /*0d80*/  IMAD.HI.U32 R3, R8, R5, RZ ;  /* 0x0000000508037227 */ /* 0x000fc800078e00ff */
[----:B------:R-:W-:-:S04]  /*0d90*/  IMAD.MOV R8, RZ, RZ, -R3 ;  /* 0x000000ffff087224 */ /* 0x000fc800078e0a03 */
[----:B------:R-:W-:Y:S02]  /*0da0*/  IMAD R5, R12, R8, R5 ;  /* 0x000000080c057224 */ /* 0x000fe400078e0205 */
[----:B------:R-:W-:-:S03]  /*0db0*/  IMAD.MOV R8, RZ, RZ, -R19 ;  /* 0x000000ffff087224 */ /* 0x000fc600078e0a13 */
[----:B------:R-:W-:-:S13]  /*0dc0*/  ISETP.GT.U32.AND P2, PT, R12, R5, PT ;  /* 0x000000050c00720c */ /* 0x000fda0003f44070 */
[----:B------:R-:W-:Y:S02]  /*0dd0*/  @!P2 IMAD.IADD R5, R5, 0x1, -R12 ;  /* 0x000000010505a824 */ /* 0x000fe400078e0a0c */
[----:B------:R-:W-:Y:S01]  /*0de0*/  @!P2 VIADD R3, R3, 0x1 ;  /* 0x000000010303a836 */ /* 0x000fe20000000000 */
[----:B------:R-:W-:Y:S02]  /*0df0*/  ISETP.NE.AND P2, PT, R152, RZ, PT ;  /* 0x000000ff9800720c */ /* 0x000fe40003f45270 */
[----:B------:R-:W-:Y:S02]  /*0e00*/  ISETP.GE.U32.AND P0, PT, R5, R12, PT ;  /* 0x0000000c0500720c */ /* 0x000fe40003f06070 */
[----:B------:R-:W-:-:S04]  /*0e10*/  LOP3.LUT R5, R19, R152, RZ, 0x3c, !PT ;  /* 0x0000009813057212 */ /* 0x000fc800078e3cff */
[----:B------:R-:W-:Y:S01]  /*0e20*/  ISETP.GE.AND P3, PT, R5, RZ, PT ;  /* 0x000000ff0500720c */ /* 0x000fe20003f66270 */
[----:B------:R-:W-:-:S04]  /*0e30*/  IMAD.MOV R5, RZ, RZ, -R20 ;  /* 0x000000ffff057224 */ /* 0x000fc800078e0a14 */
[----:B------:R-:W-:Y:S02]  /*0e40*/  IMAD R16, R16, R5, R15 ;  /* 0x0000000510107224 */ /* 0x000fe400078e020f */
[----:B------:R-:W-:Y:S02]  /*0e50*/  @P0 VIADD R3, R3, 0x1 ;  /* 0x0000000103030836 */ /* 0x000fe40000000000 */
[----:B------:R-:W-:-:S04]  /*0e60*/  IMAD R5, R17, R8, R20 ;  /* 0x0000000811057224 */ /* 0x000fc800078e0214 */
[----:B------:R-:W-:Y:S01]  /*0e70*/  @!P3 IMAD.MOV R3, RZ, RZ, -R3 ;  /* 0x000000ffff03b224 */ /* 0x000fe200078e0a03 */
[----:B------:R-:W-:-:S05]  /*0e80*/  @!P2 LOP3.LUT R3, RZ, R152, RZ, 0x33, !PT ;  /* 0x00000098ff03a212 */ /* 0x000fca00078e33ff */
[----:B------:R-:W-:-:S04]  /*0e90*/  IMAD.MOV R9, RZ, RZ, -R3 ;  /* 0x000000ffff097224 */ /* 0x000fc800078e0a03 */
[----:B------:R-:W-:Y:S01]  /*0ea0*/  IMAD R152, R152, R9, R19 ;  /* 0x0000000998987224 */ /* 0x000fe200078e0213 */
[----:B------:R-:W-:Y:S06]  /*0eb0*/  @!P1 BRA `(.L_x_11) ;  /* 0x00000000000c9947 */ /* 0x000fec0003800000 */
[----:B------:R-:W-:Y:S01]  /*0ec0*/  UCGABAR_WAIT ;  /* 0x0000000000007dc7 */ /* 0x000fe20008000000 */
[----:B------:R-:W-:Y:S01]  /*0ed0*/  CCTL.IVALL ;  /* 0x00000000ff00798f */ /* 0x000fe20002000000 */
[----:B------:R-:W-:Y:S05]  /*0ee0*/  BRA `(.L_x_12) ;  /* 0x0000000000047947 */ /* 0x000fea0003800000 */
.L_x_11:
[----:B------:R-:W-:Y:S06]  /*0ef0*/  BAR.SYNC.DEFER_BLOCKING 0x0 ;  /* 0x0000000000007b1d */ /* 0x000fec0000010000 */
.L_x_12:
[----:B------:R-:W0:Y:S01]  /*0f00*/  LDC R12, c[0x0][0x294] ;  /* 0x0000a500ff0c7b82 */ /* 0x000e220000000800 */
[----:B------:R-:W-:Y:S01]  /*0f10*/  ISETP.NE.AND P0, PT, R11, RZ, PT ;  /* 0x000000ff0b00720c */ /* 0x000fe20003f05270 */
[----:B0-----:R-:W-:-:S05]  /*0f20*/  VIADD R8, R12, 0x3f ;  /* 0x0000003f0c087836 */ /* 0x001fca0000000000 */
[----:B------:R-:W-:-:S04]  /*0f30*/  SHF.R.S32.HI R9, RZ, 0x1f, R8 ;  /* 0x0000001fff097819 */ /* 0x000fc80000011408 */
[----:B------:R-:W-:-:S04]  /*0f40*/  LEA.HI R8, R9, R8, RZ, 0x6 ;  /* 0x0000000809087211 */ /* 0x000fc800078f30ff */
[----:B------:R-:W-:Y:S01]  /*0f50*/  SHF.R.S32.HI R8, RZ, 0x6, R8 ;  /* 0x00000006ff087819 */ /* 0x000fe20000011408 */
[----:B------:R-:W-:Y:S06]  /*0f60*/  @!P0 BRA `(.L_x_13) ;  /* 0x000000c0007c8947 */ /* 0x000fec0003800000 */
[----:B------:R-:W-:-:S13]  /*0f70*/  ISETP.NE.AND P0, PT, R11, 0x1, PT ;  /* 0x000000010b00780c */ /* 0x000fda0003f05270 */
[----:B------:R-:W-:Y:S05]  /*0f80*/  @P0 EXIT ;  /* 0x000000000000094d */ /* 0x000fea0003800000 */
[----:B------:R-:W-:Y:S01]  /*0f90*/  ISETP.GE.AND P0, PT, R12, 0x1, PT ;  /* 0x000000010c00780c */ /* 0x000fe20003f06270 */
[----:B------:R-:W-:Y:S01]  /*0fa0*/  UMOV UR4, URZ ;  /* 0x0000003f00047c82 */ /* 0x000fe20008000000 */
[----:B------:R-:W-:Y:S02]  /*0fb0*/  CS2R R54, SRZ ;  /* 0x0000000000367805 */ /* 0x000fe4000001ff00 */
[----:B------:R-:W-:Y:S02]  /*0fc0*/  CS2R R120, SRZ ;  /* 0x0000000000787805 */ /* 0x000fe4000001ff00 */
[----:B------:R-:W-:Y:S02]  /*0fd0*/  CS2R R122, SRZ ;  /* 0x00000000007a7805 */ /* 0x000fe4000001ff00 */
[----:B------:R-:W-:Y:S02]  /*0fe0*/  CS2R R124, SRZ ;  /* 0x00000000007c7805 */ /* 0x000fe4000001ff00 */
[----:B------:R-:W-:-:S02]  /*0ff0*/  CS2R R126, SRZ ;  /* 0x00000000007e7805 */ /* 0x000fc4000001ff00 */
[----:B------:R-:W-:Y:S02]  /*1000*/  CS2R R128, SRZ ;  /* 0x0000000000807805 */ /* 0x000fe4000001ff00 */
        /* <DEDUP_REMOVED lines=57> */
[----:B------:R-:W-:Y:S01]  /*13a0*/  CS2R R52, SRZ ;  /* 0x0000000000347805 */ /* 0x000fe2000001ff00 */
[----:B------:R-:W-:Y:S06]  /*13b0*/  @!P0 BRA `(.L_x_14) ;  /* 0x0000000400608947 */ /* 0x000fec0003800000 */
[----:B------:R-:W-:-:S04]  /*13c0*/  LOP3.LUT R9, R6, 0x1, RZ, 0xfc, !PT ;  /* 0x0000000106097812 */ /* 0x000fc800078efcff */
[----:B------:R-:W-:-:S13]  /*13d0*/  ISETP.NE.AND P0, PT, R9, 0x3, PT ;  /* 0x000000030900780c */ /* 0x000fda0003f05270 */
[----:B------:R-:W-:Y:S05]  /*13e0*/  @!P0 BRA `(.L_x_15) ;  /* 0x0000000000048947 */ /* 0x000fea0003800000 */
[----:B------:R-:W-:Y:S01]  /*13f0*/  BPT.TRAP 0x1 ;  /* 0x000000040000795c */ /* 0x000fe20000300000 */
.L_x_15:
[----:B------:R-:W0:Y:S01]  /*1400*/  S2UR UR5, SR_CgaCtaId ;  /* 0x00000000000579c3 */ /* 0x000e220000008800 */
[----:B------:R-:W-:Y:S01]  /*1410*/  SHF.L.U32 R9, RZ, 0x1f, RZ ;  /* 0x0000001fff097819 */ /* 0x000fe200000006ff */
[----:B------:R-:W-:Y:S02]  /*1420*/  UMOV UR4, 0x400 ;  /* 0x0000040000047882 */ /* 0x000fe40000000000 */
[----:B0-----:R-:W-:-:S12]  /*1430*/  ULEA UR4, UR5, UR4, 0x18 ;  /* 0x0000000405047291 */ /* 0x001fd8000f8ec03f */
.L_x_16:
[----:B0-----:R-:W-:-:S04]  /*1440*/  IMAD.U32 R10, RZ, RZ, UR4 ;  /* 0x00000004ff0a7e24 */ /* 0x001fc8000f8e00ff */
[----:B------:R0:W1:Y:S03]  /*1450*/  SYNCS.PHASECHK.TRANS64.TRYWAIT P0, [R10+URZ+0x32000], R9 ;  /* 0x032000090a0075a7 */ /* 0x000066000800017f */
[----:B-1----:R-:W-:Y:S05]  /*1460*/  @!P0 NANOSLEEP.SYNCS 0x989680 ;  /* 0x009896800000895d */ /* 0x002fea0003900000 */
[----:B------:R-:W1:Y:S02]  /*1470*/  @!P0 SYNCS.PHASECHK.TRANS64 P0, [R10+URZ+0x32000], R9 ;  /* 0x032000090a0085a7 */ /* 0x000e64000800007f */
[----:B-1----:R-:W-:Y:S05]  /*1480*/  @!P0 BRA `(.L_x_16) ;  /* 0xfffffffc00ec8947 */ /* 0x002fea000383ffff */
[----:B------:R-:W-:Y:S01]  /*1490*/  UIADD3 UR5, UR4, 0x28000, URZ ;  /* 0x0002800004057890 */ /* 0x000fe2000fffe03f */
[----:B------:R-:W-:Y:S01]  /*14a0*/  WARPGROUP.ARRIVE ;  /* 0x00000000000079c5 */ /* 0x000fe20000000000 */
[----:B------:R-:W-:Y:S02]  /*14b0*/  USHF.R.U32.HI UR4, URZ, 0x4, UR4 ;  /* 0x000000043f047899 */ /* 0x000fe40008011604 */
[----:B------:R-:W-:Y:S02]  /*14c0*/  USHF.R.U32.HI UR5, URZ, 0x4, UR5 ;  /* 0x000000043f057899 */ /* 0x000fe40008011605 */
[----:B------:R-:W-:Y:S02]  /*14d0*/  ULOP3.LUT UR4, UR4, 0x3fff, URZ, 0xc0, !UPT ;  /* 0x00003fff04047892 */ /* 0x000fe4000f8ec03f */
[----:B------:R-:W-:Y:S02]  /*14e0*/  ULOP3.LUT UR6, UR5, 0x3fff, URZ, 0xc0, !UPT ;  /* 0x00003fff05067892 */ /* 0x000fe4000f8ec03f */
[----:B------:R-:W-:-:S02]  /*14f0*/  UIADD3 UR5, UR4, 0x200, URZ ;  /* 0x0000020004057890 */ /* 0x000fc4000fffe03f */
[----:B------:R-:W-:Y:S02]  /*1500*/  UIADD3 UR7, UR4, 0x400, URZ ;  /* 0x0000040004077890 */ /* 0x000fe4000fffe03f */
[----:B------:R-:W-:Y:S01]  /*1510*/  UMOV UR8, UR4 ;  /* 0x0000000400087c82 */ /* 0x000fe20008000000 */
[----:B------:R-:W-:Y:S01]  /*1520*/  UMOV UR9, 0x40000040 ;  /* 0x4000004000097882 */ /* 0x000fe20000000000 */
[----:B------:R-:W-:Y:S01]  /*1530*/  UMOV UR10, UR6 ;  /* 0x00000006000a7c82 */ /* 0x000fe20008000000 */
[----:B------:R-:W-:Y:S01]  /*1540*/  UMOV UR11, 0x40000040 ;  /* 0x40000040000b7882 */ /* 0x000fe20000000000 */
[----:B------:R-:W-:Y:S01]  /*1550*/  UIADD3 UR14, UR4, 0x600, URZ ;  /* 0x00000600040e7890 */ /* 0x000fe2000fffe03f */
[----:B------:R-:W-:Y:S01]  /*1560*/  HGMMA.64x64x16.F32 R120, gdesc[UR8].tnspA.tnspB, RZ, !UPT ;  /* 0x60e00000087879f0 */ /* 0x000fe2000c7008ff */
        /* <DEDUP_REMOVED lines=12> */
[----:B------:R-:W-:-:S02]  /*1630*/  UIADD3 UR8, UR4, 0x80, URZ ;  /* 0x0000008004087890 */ /* 0x000fc4000fffe03f */
[----:B------:R-:W-:Y:S01]  /*1640*/  UIADD3 UR10, UR6, 0x80, URZ ;  /* 0x00000080060a7890 */ /* 0x000fe2000fffe03f */
[----:B------:R-:W-:Y:S01]  /*1650*/  UMOV UR9, 0x40000040 ;  /* 0x4000004000097882 */ /* 0x000fe20000000000 */
[----:B------:R-:W-:-:S07]  /*1660*/  UMOV UR11, 0x40000040 ;  /* 0x40000040000b7882 */ /* 0x000fce0000000000 */
[----:B------:R-:W-:Y:S01]  /*1670*/  HGMMA.64x64x16.F32 R120, gdesc[UR8].tnspA.tnspB, R120 ;  /* 0x60e00000087879f0 */ /* 0x000fe20008700878 */
[----:B------:R-:W-:Y:S01]  /*1680*/  UMOV UR8, UR5 ;  /* 0x0000000500087c82 */ /* 0x000fe20008000000 */
[----:B------:R-:W-:Y:S01]  /*1690*/  UMOV UR9, 0x40000040 ;  /* 0x4000004000097882 */ /* 0x000fe20000000000 */
[----:B------:R-:W-:Y:S01]  /*16a0*/  UIADD3 UR5, UR4, 0x300, URZ ;  /* 0x0000030004057890 */ /* 0x000fe2000fffe03f */
        /* <DEDUP_REMOVED lines=19> */
[----:B------:R-:W-:Y:S02]  /*17e0*/  UMOV UR9, 0x40000040 ;  /* 0x4000004000097882 */ /* 0x000fe40000000000 */
[----:B------:R-:W-:Y:S01]  /*17f0*/  HGMMA.64x64x16.F32 R56, gdesc[UR8].tnspA.tnspB, R56 ;  /* 0x60e00000083879f0 */ /* 0x000fe20008700838 */
[----:B------:R-:W-:Y:S01]  /*1800*/  UMOV UR8, UR14 ;  /* 0x0000000e00087c82 */ /* 0x000fe20008000000 */
[----:B------:R-:W-:-:S02]  /*1810*/  UMOV UR9, 0x40000040 ;  /* 0x4000004000097882 */ /* 0x000fc40000000000 */
[----:B------:R-:W-:Y:S01]  /*1820*/  HGMMA.64x64x16.F32 R24, gdesc[UR8].tnspA.tnspB, R24 ;  /* 0x60e00000081879f0 */ /* 0x000fe20008700818 */
[----:B------:R-:W-:Y:S02]  /*1830*/  UIADD3 UR8, UR4, 0x180, URZ ;  /* 0x0000018004087890 */ /* 0x000fe4000fffe03f */
[----:B------:R-:W-:Y:S02]  /*1840*/  UIADD3 UR10, UR6, 0x180, URZ ;  /* 0x00000180060a7890 */ /* 0x000fe4000fffe03f */
[----:B------:R-:W-:Y:S01]  /*1850*/  UIADD3 UR6, UR4, 0x580, URZ ;  /* 0x0000058004067890 */ /* 0x000fe2000fffe03f */
[----:B------:R-:W-:Y:S01]  /*1860*/  UMOV UR9, 0x40000040 ;  /* 0x4000004000097882 */ /* 0x000fe20000000000 */
[----:B------:R-:W-:Y:S01]  /*1870*/  UMOV UR11, 0x40000040 ;  /* 0x40000040000b7882 */ /* 0x000fe20000000000 */
[----:B------:R-:W-:-:S04]  /*1880*/  UIADD3 UR4, UR4, 0x780, URZ ;  /* 0x0000078004047890 */ /* 0x000fc8000fffe03f */
[----:B------:R-:W-:Y:S01]  /*1890*/  HGMMA.64x64x16.F32 R120, gdesc[UR8].tnspA.tnspB, R120 ;  /* 0x60e00000087879f0 */ /* 0x000fe20008700878 */
[----:B------:R-:W-:Y:S01]  /*18a0*/  UMOV UR8, UR5 ;  /* 0x0000000500087c82 */ /* 0x000fe20008000000 */
[----:B------:R-:W-:Y:S02]  /*18b0*/  UMOV UR9, 0x40000040 ;  /* 0x4000004000097882 */ /* 0x000fe40000000000 */
[----:B------:R-:W-:Y:S01]  /*18c0*/  HGMMA.64x64x16.F32 R88, gdesc[UR8].tnspA.tnspB, R88 ;  /* 0x60e00000085879f0 */ /* 0x000fe20008700858 */
[----:B------:R-:W-:Y:S01]  /*18d0*/  UMOV UR8, UR6 ;  /* 0x0000000600087c82 */ /* 0x000fe20008000000 */
[----:B------:R-:W-:Y:S02]  /*18e0*/  UMOV UR9, 0x40000040 ;  /* 0x4000004000097882 */ /* 0x000fe40000000000 */
[----:B------:R-:W-:Y:S01]  /*18f0*/  HGMMA.64x64x16.F32 R56, gdesc[UR8].tnspA.tnspB, R56 ;  /* 0x60e00000083879f0 */ /* 0x000fe20008700838 */
[----:B------:R-:W-:Y:S01]  /*1900*/  UMOV UR8, UR4 ;  /* 0x0000000400087c82 */ /* 0x000fe20008000000 */
[----:B------:R-:W-:Y:S01]  /*1910*/  UMOV UR9, 0x40000040 ;  /* 0x4000004000097882 */ /* 0x000fe20000000000 */
[----:B------:R-:W-:Y:S01]  /*1920*/  UMOV UR4, 0x1 ;  /* 0x0000000100047882 */ /* 0x000fe20000000000 */
[----:B------:R-:W-:Y:S04]  /*1930*/  HGMMA.64x64x16.F32 R24, gdesc[UR8].tnspA.tnspB, R24, gsb0 ;  /* 0x60e00000081879f0 */ /* 0x000fe80008000818 */
.L_x_14:
[----:B0-----:R-:W-:-:S05]  /*1940*/  VIMNMX R9, R8, 0x1, PT ;  /* 0x0000000108097848 */ /* 0x001fca0003fe0100 */
[----:B------:R-:W-:-:S05]  /*1950*/  IMAD.IADD R9, R8, 0x1, -R9 ;  /* 0x0000000108097824 */ /* 0x000fca00078e0a09 */
[----:B------:R-:W-:-:S13]  /*1960*/  ISETP.GE.AND P0, PT, R9, 0x1, PT ;  /* 0x000000010900780c */ /* 0x000fda0003f06270 */
[----:B------:R-:W-:Y:S05]  /*1970*/  @!P0 BRA `(.L_x_17) ;  /* 0x0000000400dc8947 */ /* 0x000fea0003800000 */
[----:B------:R-:W0:Y:S01]  /*1980*/  S2UR UR6, SR_CgaCtaId ;  /* 0x00000000000679c3 */ /* 0x000e220000008800 */
[----:B------:R-:W-:Y:S01]  /*1990*/  UMOV UR5, 0x400 ;  /* 0x0000040000057882 */ /* 0x000fe20000000000 */
[----:B------:R-:W-:Y:S01]  /*19a0*/  LOP3.LUT R13, R6, 0x1, RZ, 0xfc, !PT ;  /* 0x00000001060d7812 */ /* 0x000fe200078efcff */
[----:B------:R-:W-:Y:S01]  /*19b0*/  IMAD.MOV.U32 R12, RZ, RZ, RZ ;  /* 0x000000ffff0c7224 */ /* 0x000fe200078e00ff */
[----:B------:R-:W-:Y:S01]  /*19c0*/  UISETP.NE.U32.AND UP0, UPT, UR4, URZ, UPT ;  /* 0x0000003f0400728c */ /* 0x000fe2000bf05070 */
[----:B------:R-:W-:Y:S01]  /*19d0*/  IMAD.MOV.U32 R8, RZ, RZ, RZ ;  /* 0x000000ffff087224 */ /* 0x000fe200078e00ff */
[----:B0-----:R-:W-:-:S04]  /*19e0*/  ULEA UR5, UR6, UR5, 0x18 ;  /* 0x0000000506057291 */ /* 0x001fc8000f8ec03f */
[----:B------:R-:W-:Y:S02]  /*19f0*/  UIADD3 UR7, UR5, 0x28000, URZ ;  /* 0x0002800005077890 */ /* 0x000fe4000fffe03f */
[----:B------:R-:W-:Y:S02]  /*1a00*/  USHF.R.U32.HI UR6, URZ, 0x4, UR5 ;  /* 0x000000043f067899 */ /* 0x000fe40008011605 */
[----:B------:R-:W-:Y:S02]  /*1a10*/  USHF.R.U32.HI UR7, URZ, 0x4, UR7 ;  /* 0x000000043f077899 */ /* 0x000fe40008011607 */
[----:B------:R-:W-:Y:S02]  /*1a20*/  ULOP3.LUT UR6, UR6, 0x3fff, URZ, 0xc0, !UPT ;  /* 0x00003fff06067892 */ /* 0x000fe4000f8ec03f */
[----:B------:R-:W-:-:S12]  /*1a30*/  ULOP3.LUT UR7, UR7, 0x3fff, URZ, 0xc0, !UPT ;  /* 0x00003fff07077892 */ /* 0x000fd8000f8ec03f */
.L_x_22:
[----:B------:R-:W-:-:S13]  /*1a40*/  ISETP.NE.AND P1, PT, R13, 0x3, PT ;  /* 0x000000030d00780c */ /* 0x000fda0003f25270 */
[----:B------:R-:W-:Y:S05]  /*1a50*/  @!P1 BRA `(.L_x_18) ;  /* 0x0000000000049947 */ /* 0x000fea0003800000 */
[----:B------:R-:W-:Y:S01]  /*1a60*/  BPT.TRAP 0x1 ;  /* 0x000000040000795c */ /* 0x000fe20000300000 */
.L_x_18:
[----:B------:R-:W-:Y:S01]  /*1a70*/  SHF.L.U32 R10, R12, 0x1f, RZ ;  /* 0x0000001f0c0a7819 */ /* 0x000fe200000006ff */
[----:B------:R-:W-:-:S12]  /*1a80*/  ULEA UR8, UR4, UR5, 0x3 ;  /* 0x0000000504087291 */ /* 0x000fd8000f8e183f */
.L_x_19:
[----:B0-----:R-:W-:-:S04]  /*1a90*/  IMAD.U32 R11, RZ, RZ, UR8 ;  /* 0x00000008ff0b7e24 */ /* 0x001fc8000f8e00ff */
[----:B------:R0:W1:Y:S03]  /*1aa0*/  SYNCS.PHASECHK.TRANS64.TRYWAIT P0, [R11+URZ+0x32000], R10 ;  /* 0x0320000a0b0075a7 */ /* 0x000066000800017f */
[----:B-1----:R-:W-:Y:S05]  /*1ab0*/  @!P0 NANOSLEEP.SYNCS 0x989680 ;  /* 0x009896800000895d */ /* 0x002fea0003900000 */
[----:B------:R-:W1:Y:S02]  /*1ac0*/  @!P0 SYNCS.PHASECHK.TRANS64 P0, [R11+URZ+0x32000], R10 ;  /* 0x0320000a0b0085a7 */ /* 0x000e64000800007f */
[----:B-1----:R-:W-:Y:S05]  /*1ad0*/  @!P0 BRA `(.L_x_19) ;  /* 0xfffffffc00ec8947 */ /* 0x002fea000383ffff */
[----:B------:R-:W-:Y:S01]  /*1ae0*/  ULEA UR8, UR4, UR6, 0xb ;  /* 0x0000000604087291 */ /* 0x000fe2000f8e583f */
[----:B------:R-:W-:Y:S01]  /*1af0*/  WARPGROUP.ARRIVE ;  /* 0x00000000000079c5 */ /* 0x000fe20000000000 */
[----:B------:R-:W-:Y:S02]  /*1b00*/  ULEA UR10, UR4, UR7, 0x9 ;  /* 0x00000007040a7291 */ /* 0x000fe4000f8e483f */
[----:B------:R-:W-:Y:S02]  /*1b10*/  UIADD3 UR16, UR8, 0x200, URZ ;  /* 0x0000020008107890 */ /* 0x000fe4000fffe03f */
[----:B------:R-:W-:Y:S01]  /*1b20*/  UIADD3 UR14, UR8, 0x400, URZ ;  /* 0x00000400080e7890 */ /* 0x000fe2000fffe03f */
[----:B------:R-:W-:Y:S01]  /*1b30*/  UMOV UR9, 0x40000040 ;  /* 0x4000004000097882 */ /* 0x000fe20000000000 */
[----:B------:R-:W-:Y:S01]  /*1b40*/  UMOV UR11, 0x40000040 ;  /* 0x40000040000b7882 */ /* 0x000fe20000000000 */
[----:B------:R-:W-:Y:S02]  /*1b50*/  UMOV UR18, UR10 ;  /* 0x0000000a00127c82 */ /* 0x000fe40008000000 */
[----:B------:R-:W-:Y:S01]  /*1b60*/  HGMMA.64x64x16.F32 R120, gdesc[UR8].tnspA.tnspB, R120, UP0 ;  /* 0x60e00000087879f0 */ /* 0x000fe2000bf00878 */
[----:B------:R-:W-:Y:S01]  /*1b70*/  UIADD3 UR9, UR8, 0x600, URZ ;  /* 0x0000060008097890 */ /* 0x000fe2000fffe03f */
[----:B------:R-:W-:Y:S01]  /*1b80*/  UMOV UR19, UR11 ;  /* 0x0000000b00137c82 */ /* 0x000fe20008000000 */
[----:B------:R-:W-:-:S02]  /*1b90*/  UMOV UR17, 0x40000040 ;  /* 0x4000004000117882 */ /* 0x000fc40000000000 */
[----:B------:R-:W-:Y:S01]  /*1ba0*/  HGMMA.64x64x16.F32 R88, gdesc[UR16].tnspA.tnspB, R88, UP0 ;  /* 0x60e00000105879f0 */ /* 0x000fe2000bf00858 */
[----:B------:R-:W-:Y:S01]  /*1bb0*/  UMOV UR18, UR10 ;  /* 0x0000000a00127c82 */ /* 0x000fe20008000000 */
[----:B------:R-:W-:Y:S01]  /*1bc0*/  UMOV UR19, UR11 ;  /* 0x0000000b00137c82 */ /* 0x000fe20008000000 */
[----:B------:R-:W-:Y:S01]  /*1bd0*/  UMOV UR16, UR14 ;  /* 0x0000000e00107c82 */ /* 0x000fe20008000000 */
[----:B------:R-:W-:Y:S01]  /*1be0*/  UMOV UR17, 0x40000040 ;  /* 0x4000004000117882 */ /* 0x000fe20000000000 */
[----:B------:R-:W-:Y:S01]  /*1bf0*/  UIADD3 UR14, UR8, 0x680, URZ ;  /* 0x00000680080e7890 */ /* 0x000fe2000fffe03f */
[----:B------:R-:W-:Y:S01]  /*1c00*/  HGMMA.64x64x16.F32 R56, gdesc[UR16].tnspA.tnspB, R56, UP0 ;  /* 0x60e00000103879f0 */ /* 0x000fe2000bf00838 */
[----:B------:R-:W-:Y:S01]  /*1c10*/  UMOV UR18, UR10 ;  /* 0x0000000a00127c82 */ /* 0x000fe20008000000 */
[----:B------:R-:W-:Y:S01]  /*1c20*/  UMOV UR19, UR11 ;  /* 0x0000000b00137c82 */ /* 0x000fe20008000000 */
[----:B------:R-:W-:Y:S01]  /*1c30*/  UMOV UR16, UR9 ;  /* 0x0000000900107c82 */ /* 0x000fe20008000000 */
[----:B------:R-:W-:Y:S01]  /*1c40*/  UMOV UR17, 0x40000040 ;  /* 0x4000004000117882 */ /* 0x000fe20000000000 */
[----:B------:R-:W-:Y:S01]  /*1c50*/  UIADD3 UR9, UR8, 0x280, URZ ;  /* 0x0000028008097890 */ /* 0x000fe2000fffe03f */
[----:B------:R-:W-:Y:S01]  /*1c60*/  HGMMA.64x64x16.F32 R24, gdesc[UR16].tnspA.tnspB, R24, UP0 ;  /* 0x60e00000101879f0 */ /* 0x000fe2000bf00818 */
[----:B------:R-:W-:-:S02]  /*1c70*/  UIADD3 UR16, UR8, 0x80, URZ ;  /* 0x0000008008107890 */ /* 0x000fc4000fffe03f */
[----:B------:R-:W-:Y:S02]  /*1c80*/  UIADD3 UR18, UR10, 0x80, URZ ;  /* 0x000000800a127890 */ /* 0x000fe4000fffe03f */
[----:B------:R-:W-:Y:S01]  /*1c90*/  UIADD3 UR11, UR8, 0x480, URZ ;  /* 0x00000480080b7890 */ /* 0x000fe2000fffe03f */
[----:B------:R-:W-:Y:S01]  /*1ca0*/  UMOV UR17, 0x40000040 ;  /* 0x4000004000117882 */ /* 0x000fe20000000000 */
[----:B------:R-:W-:-:S05]  /*1cb0*/  UMOV UR19, 0x40000040 ;  /* 0x4000004000137882 */ /* 0x000fca0000000000 */
        /* <DEDUP_REMOVED lines=42> */
[----:B------:R-:W-:-:S02]  /*1f60*/  UMOV UR17, 0x40000040 ;  /* 0x4000004000117882 */ /* 0x000fc40000000000 */
[----:B------:R-:W-:Y:S03]  /*1f70*/  HGMMA.64x64x16.F32 R24, gdesc[UR16].tnspA.tnspB, R24, gsb0 ;  /* 0x60e00000101879f0 */ /* 0x000fe60008000818 */
[----:B------:R-:W-:Y:S02]  /*1f80*/  WARPGROUP.DEPBAR.LE gsb0, 0x1 ;  /* 0x00008000000079c5 */ /* 0x000fe40000010100 */
[----:B------:R-:W-:Y:S05]  /*1f90*/  @!P1 BRA `(.L_x_20) ;  /* 0x0000000000049947 */ /* 0x000fea0003800000 */
[----:B------:R-:W-:Y:S01]  /*1fa0*/  BPT.TRAP 0x1 ;  /* 0x000000040000795c */ /* 0x000fe20000300000 */
.L_x_20:
[----:B------:R-:W-:-:S13]  /*1fb0*/  ISETP.NE.AND P0, PT, R7, RZ, PT ;  /* 0x000000ff0700720c */ /* 0x000fda0003f05270 */
[----:B0-----:R-:W-:-:S05]  /*1fc0*/  @P0 LEA R10, R8, UR5, 0x3 ;  /* 0x00000005080a0c11 */ /* 0x001fca000f8e18ff */
[----:B------:R-:W-:-:S05]  /*1fd0*/  @P0 VIADD R11, R10, 0x32028 ;  /* 0x000320280a0b0836 */ /* 0x000fca0000000000 */
[----:B------:R-:W-:-:S04]  /*1fe0*/  @P0 PRMT R11, R4, 0x654, R11 ;  /* 0x00000654040b0816 */ /* 0x000fc8000000000b */
[----:B------:R0:W-:Y:S01]  /*1ff0*/  @P0 SYNCS.ARRIVE.TRANS64.RED.A1T0 RZ, [R11+URZ], RZ ;  /* 0x000000ff0bff09a7 */ /* 0x0001e2000810043f */
[----:B------:R-:W-:-:S13]  /*2000*/  ISETP.GT.U32.AND P0, PT, R6, 0x1, PT ;  /* 0x000000010600780c */ /* 0x000fda0003f04070 */
[----:B0-----:R-:W-:Y:S05]  /*2010*/  @P0 BRA `(.L_x_21) ;  /* 0x0000000000040947 */ /* 0x001fea0003800000 */
[----:B------:R-:W-:Y:S01]  /*2020*/  BPT.TRAP 0x1 ;  /* 0x000000040000795c */ /* 0x000fe20000300000 */
.L_x_21:
[----:B------:R-:W-:Y:S01]  /*2030*/  UIADD3 UR4, UR4, 0x1, URZ ;  /* 0x0000000104047890 */ /* 0x000fe2000fffe03f */
[C---:B------:R-:W-:Y:S01]  /*2040*/  ISETP.GT.AND P1, PT, R9.reuse, 0x1, PT ;  /* 0x000000010900780c */ /* 0x040fe20003f24270 */
[----:B------:R-:W-:Y:S02]  /*2050*/  VIADD R8, R8, 0x1 ;  /* 0x0000000108087836 */ /* 0x000fe40000000000 */
[----:B------:R-:W-:Y:S01]  /*2060*/  UISETP.NE.AND UP0, UPT, UR4, 0x5, UPT ;  /* 0x000000050400788c */ /* 0x000fe2000bf05270 */
[----:B------:R-:W-:Y:S02]  /*2070*/  VIADD R9, R9, 0xffffffff ;  /* 0xffffffff09097836 */ /* 0x000fe40000000000 */
[C---:B------:R-:W-:Y:S01]  /*2080*/  ISETP.NE.AND P0, PT, R8.reuse, 0x5, PT ;  /* 0x000000050800780c */ /* 0x040fe20003f05270 */
[----:B------:R-:W-:Y:S02]  /*2090*/  USEL UR8, URZ, 0x1, UP0 ;  /* 0x000000013f087887 */ /* 0x000fe40008000000 */
[----:B------:R-:W-:Y:S01]  /*20a0*/  USEL UR4, UR4, URZ, UP0 ;  /* 0x0000003f04047287 */ /* 0x000fe20008000000 */
[----:B------:R-:W-:Y:S01]  /*20b0*/  SEL R8, R8, RZ, P0 ;  /* 0x000000ff08087207 */ /* 0x000fe20000000000 */
[----:B------:R-:W-:-:S02]  /*20c0*/  UPLOP3.LUT UP0, UPT, UPT, UPT, UPT, 0x80, 0x0 ;  /* 0x000000000000789c */ /* 0x000fc40003f0f070 */
[----:B------:R-:W-:Y:S01]  /*20d0*/  LOP3.LUT R12, R12, UR8, RZ, 0x3c, !PT ;  /* 0x000000080c0c7c12 */ /* 0x000fe2000f8e3cff */
[----:B------:R-:W-:Y:S08]  /*20e0*/  @P1 BRA `(.L_x_22) ;  /* 0xfffffff800541947 */ /* 0x000ff0000383ffff */
.L_x_17:
[----:B------:R-:W0:Y:S01]  /*20f0*/  LDC R8, c[0x0][0x294] ;  /* 0x0000a500ff087b82 */ /* 0x000e220000000800 */
[----:B------:R-:W-:Y:S02]  /*2100*/  WARPGROUP.DEPBAR.LE gsb0, 0x0 ;  /* 0x00008000000079c5 */ /* 0x000fe40000010000 */
[----:B0-----:R-:W-:-:S13]  /*2110*/  ISETP.GE.AND P0, PT, R8, 0x1, PT ;  /* 0x000000010800780c */ /* 0x001fda0003f06270 */
[----:B------:R-:W-:Y:S05]  /*2120*/  @!P0 BRA `(.L_x_23) ;  /* 0x00000000006c8947 */ /* 0x000fea0003800000 */
[----:B------:R-:W-:-:S04]  /*2130*/  LOP3.LUT R9, R6, 0x1, RZ, 0xfc, !PT ;  /* 0x0000000106097812 */ /* 0x000fc800078efcff */
[----:B------:R-:W-:-:S13]  /*2140*/  ISETP.NE.AND P0, PT, R9, 0x3, PT ;  /* 0x000000030900780c */ /* 0x000fda0003f05270 */
[----:B------:R-:W-:Y:S05]  /*2150*/  @!P0 BRA `(.L_x_24) ;  /* 0x0000000000048947 */ /* 0x000fea0003800000 */
[----:B------:R-:W-:Y:S01]  /*2160*/  BPT.TRAP 0x1 ;  /* 0x000000040000795c */ /* 0x000fe20000300000 */
.L_x_24:
[----:B------:R-:W-:Y:S01]  /*2170*/  ISETP.NE.AND P0, PT, R7, RZ, PT ;  /* 0x000000ff0700720c */ /* 0x000fe20003f05270 */
[----:B------:R-:W-:Y:S01]  /*2180*/  BSSY B0, `(.L_x_25) ;  /* 0x0000013000007945 */ /* 0x000fe20003800000 */
[----:B------:R-:W-:-:S11]  /*2190*/  ISETP.GT.U32.AND P1, PT, R6, 0x1, PT ;  /* 0x000000010600780c */ /* 0x000fd60003f24070 */
[----:B------:R-:W-:Y:S05]  /*21a0*/  @!P0 BRA `(.L_x_26) ;  /* 0x0000000000408947 */ /* 0x000fea0003800000 */
[----:B------:R-:W-:Y:S01]  /*21b0*/  VIADD R8, R8, 0x3f ;  /* 0x0000003f08087836 */ /* 0x000fe20000000000 */
[----:B------:R-:W0:Y:S04]  /*21c0*/  S2R R10, SR_CgaCtaId ;  /* 0x00000000000a7919 */ /* 0x000e280000008800 */
[----:B------:R-:W-:-:S04]  /*21d0*/  SHF.R.S32.HI R7, RZ, 0x1f, R8 ;  /* 0x0000001fff077819 */ /* 0x000fc80000011408 */
[----:B------:R-:W-:-:S04]  /*21e0*/  LEA.HI R7, R7, R8, RZ, 0x6 ;  /* 0x0000000807077211 */ /* 0x000fc800078f30ff */
[----:B------:R-:W-:-:S04]  /*21f0*/  SHF.R.S32.HI R7, RZ, 0x6, R7 ;  /* 0x00000006ff077819 */ /* 0x000fc80000011407 */
[----:B------:R-:W-:-:S05]  /*2200*/  VIMNMX R6, R7, 0x1, PT ;  /* 0x0000000107067848 */ /* 0x000fca0003fe0100 */
[----:B------:R-:W-:-:S04]  /*2210*/  IMAD.IADD R9, R7, 0x1, -R6 ;  /* 0x0000000107097824 */ /* 0x000fc800078e0a06 */
[----:B------:R-:W-:-:S05]  /*2220*/  IMAD.WIDE.U32 R6, R9, -0x33333333, RZ ;  /* 0xcccccccd09067825 */ /* 0x000fca00078e00ff */
[----:B------:R-:W-:Y:S02]  /*2230*/  SHF.R.U32.HI R6, RZ, 0x2, R7 ;  /* 0x00000002ff067819 */ /* 0x000fe40000011607 */
[----:B------:R-:W-:-:S03]  /*2240*/  MOV R7, 0x400 ;  /* 0x0000040000077802 */ /* 0x000fc60000000f00 */
[----:B------:R-:W-:Y:S01]  /*2250*/  IMAD R6, R6, -0x5, R9 ;  /* 0xfffffffb06067824 */ /* 0x000fe200078e0209 */
[----:B0-----:R-:W-:-:S05]  /*2260*/  LEA R7, R10, R7, 0x18 ;  /* 0x000000070a077211 */ /* 0x001fca00078ec0ff */
[----:B------:R-:W-:-:S04]  /*2270*/  IMAD R6, R6, 0x8, R7 ;  /* 0x0000000806067824 */ /* 0x000fc800078e0207 */
[----:B------:R-:W-:-:S05]  /*2280*/  VIADD R7, R6, 0x32028 ;  /* 0x0003202806077836 */ /* 0x000fca0000000000 */
[----:B------:R-:W-:-:S04]  /*2290*/  PRMT R7, R4, 0x654, R7 ;  /* 0x0000065404077816 */ /* 0x000fc80000000007 */
[----:B------:R0:W-:Y:S03]  /*22a0*/  SYNCS.ARRIVE.TRANS64.RED.A1T0 RZ, [R7+URZ], RZ ;  /* 0x000000ff07ff79a7 */ /* 0x0001e6000810043f */
.L_x_26:
[----:B------:R-:W-:Y:S05]  /*22b0*/  BSYNC B0 ;  /* 0x0000000000007941 */ /* 0x000fea0003800000 */
.L_x_25:
[----:B------:R-:W-:Y:S05]  /*22c0*/  @P1 BRA `(.L_x_23) ;  /* 0x0000000000041947 */ /* 0x000fea0003800000 */
[----:B------:R-:W-:Y:S01]  /*22d0*/  BPT.TRAP 0x1 ;  /* 0x000000040000795c */ /* 0x000fe20000300000 */
.L_x_23:
[----:B------:R-:W0:Y:S01]  /*22e0*/  S2R R4, SR_TID.X ;  /* 0x0000000000047919 */ /* 0x000e220000002100 */
[----:B------:R-:W1:Y:S01]  /*22f0*/  LDC.64 R8, c[0x0][0x280] ;  /* 0x0000a000ff087b82 */ /* 0x000e620000000a00 */
[----:B------:R-:W4:Y:S07]  /*2300*/  S2R R17, SR_CTAID.X ;  /* 0x0000000000117919 */ /* 0x000f2e0000002500 */
[----:B------:R-:W1:Y:S01]  /*2310*/  LDC.64 R14, c[0x0][0x658] ;  /* 0x00019600ff0e7b82 */ /* 0x000e620000000a00 */
[----:B0-----:R-:W-:-:S04]  /*2320*/  SHF.R.S32.HI R7, RZ, 0x1f, R4 ;  /* 0x0000001fff077819 */ /* 0x001fc80000011404 */
[----:B------:R-:W-:-:S04]  /*2330*/  LEA.HI R7, R7, R4, RZ, 0x7 ;  /* 0x0000000407077211 */ /* 0x000fc800078f38ff */
[----:B------:R-:W-:-:S05]  /*2340*/  LOP3.LUT R7, R7, 0xffffff80, RZ, 0xc0, !PT ;  /* 0xffffff8007077812 */ /* 0x000fca00078ec0ff */
[----:B------:R-:W-:-:S05]  /*2350*/  IMAD.IADD R13, R4, 0x1, -R7 ;  /* 0x00000001040d7824 */ /* 0x000fca00078e0a07 */
[----:B------:R-:W-:-:S04]  /*2360*/  SHF.R.S32.HI R6, RZ, 0x1f, R13 ;  /* 0x0000001fff067819 */ /* 0x000fc8000001140d */
[CC--:B------:R-:W-:Y:S02]  /*2370*/  LEA.HI R4, R6.reuse, R13.reuse, RZ, 0x2 ;  /* 0x0000000d06047211 */ /* 0x0c0fe400078f10ff */
[----:B------:R-:W-:Y:S02]  /*2380*/  LEA.HI R23, R6, R13, RZ, 0x5 ;  /* 0x0000000d06177211 */ /* 0x000fe400078f28ff */
[--C-:B------:R-:W-:Y:S02]  /*2390*/  SHF.R.S32.HI R10, RZ, 0x2, R4.reuse ;  /* 0x00000002ff0a7819 */ /* 0x100fe40000011404 */
[----:B------:R-:W-:Y:S02]  /*23a0*/  SHF.R.S32.HI R7, RZ, 0x1f, R4 ;  /* 0x0000001fff077819 */ /* 0x000fe40000011404 */
[----:B------:R-:W-:Y:S02]  /*23b0*/  LOP3.LUT R22, R4, 0xfffffffc, RZ, 0xc0, !PT ;  /* 0xfffffffc04167812 */ /* 0x000fe400078ec0ff */
[----:B------:R-:W-:-:S02]  /*23c0*/  LEA.HI R7, R7, R10, RZ, 0x3 ;  /* 0x0000000a07077211 */ /* 0x000fc400078f18ff */
[----:B------:R-:W-:Y:S01]  /*23d0*/  SHF.R.S32.HI R23, RZ, 0x5, R23 ;  /* 0x00000005ff177819 */ /* 0x000fe20000011417 */
[----:B------:R-:W-:Y:S01]  /*23e0*/  IMAD.IADD R22, R13, 0x1, -R22 ;  /* 0x000000010d167824 */ /* 0x000fe200078e0a16 */
[----:B------:R-:W-:-:S03]  /*23f0*/  LOP3.LUT R7, R7, 0xfffffff8, RZ, 0xc0, !PT ;  /* 0xfffffff807077812 */ /* 0x000fc600078ec0ff */
[----:B------:R-:W-:Y:S02]  /*2400*/  IMAD.SHL.U32 R12, R22, 0x2, RZ ;  /* 0x00000002160c7824 */ /* 0x000fe400078e00ff */
[----:B------:R-:W-:Y:S02]  /*2410*/  IMAD.IADD R10, R10, 0x1, -R7 ;  /* 0x000000010a0a7824 */ /* 0x000fe400078e0a07 */
[----:B----4-:R-:W-:Y:S01]  /*2420*/  IMAD.SHL.U32 R7, R17, 0x100, RZ ;  /* 0x0000010011077824 */ /* 0x010fe200078e00ff */
[----:B------:R-:W-:Y:S02]  /*2430*/  SHF.R.S32.HI R13, RZ, 0x1f, R12 ;  /* 0x0000001fff0d7819 */ /* 0x000fe4000001140c */
[--C-:B------:R-:W-:Y:S02]  /*2440*/  SHF.R.S32.HI R11, RZ, 0x1f, R10.reuse ;  /* 0x0000001fff0b7819 */ /* 0x100fe4000001140a */
[----:B-1----:R-:W-:Y:S01]  /*2450*/  ISETP.GE.AND P0, PT, R7, R8, PT ;  /* 0x000000080700720c */ /* 0x002fe20003f06270 */
[----:B------:R-:W-:-:S04]  /*2460*/  IMAD.WIDE R164, R23, 0x10, R10 ;  /* 0x0000001017a47825 */ /* 0x000fc800078e020a */
[----:B------:R-:W-:-:S08]  /*2470*/  IMAD.WIDE R164, R17, 0x100, R164 ;  /* 0x0000010011a47825 */ /* 0x000fd000078e02a4 */
[----:B------:R-:W-:Y:S05]  /*2480*/  @P0 EXIT ;  /* 0x000000000000094d */ /* 0x000fea0003800000 */
[----:B------:R-:W-:Y:S01]  /*2490*/  ULDC UR4, c[0x0][0x288] ;  /* 0x0000a20000047ab9 */ /* 0x000fe20000000800 */
[----:B------:R-:W-:Y:S01]  /*24a0*/  IMAD.SHL.U32 R4, R16, 0x40, RZ ;  /* 0x0000004010047824 */ /* 0x000fe200078e00ff */
[----:B------:R-:W-:Y:S01]  /*24b0*/  ISETP.GE.AND P0, PT, R5, UR4, PT ;  /* 0x0000000405007c0c */ /* 0x000fe2000bf06270 */
[-C--:B------:R-:W-:Y:S01]  /*24c0*/  IMAD.WIDE.U32 R18, R164, R14.reuse, R12 ;  /* 0x0000000ea4127225 */ /* 0x080fe200078e000c */
[----:B------:R-:W-:Y:S01]  /*24d0*/  SHF.R.S32.HI R17, RZ, 0x1f, R5 ;  /* 0x0000001fff117819 */ /* 0x000fe20000011405 */
[----:B------:R-:W-:Y:S01]  /*24e0*/  ULDC.64 UR4, c[0x0][0x660] ;  /* 0x0001980000047ab9 */ /* 0x000fe20000000a00 */
[C---:B------:R-:W-:Y:S01]  /*24f0*/  ISETP.GE.OR P0, PT, R4.reuse, R9, P0 ;  /* 0x000000090400720c */ /* 0x040fe20000706670 */
[----:B------:R-:W-:Y:S01]  /*2500*/  IMAD R16, R165, R14, RZ ;  /* 0x0000000ea5107224 */ /* 0x000fe200078e02ff */
[----:B------:R-:W-:Y:S02]  /*2510*/  SHF.R.S32.HI R6, RZ, 0x1f, R4 ;  /* 0x0000001fff067819 */ /* 0x000fe40000011404 */
[----:B------:R-:W-:Y:S01]  /*2520*/  IADD3 R20, P1, R4, R18, RZ ;  /* 0x0000001204147210 */ /* 0x000fe20007f3e0ff */
[----:B------:R-:W-:-:S02]  /*2530*/  IMAD R21, R164, R15, R16 ;  /* 0x0000000fa4157224 */ /* 0x000fc400078e0210 */
[----:B------:R-:W-:-:S03]  /*2540*/  IMAD R16, R17, UR4, RZ ;  /* 0x0000000411107c24 */ /* 0x000fc6000f8e02ff */
[----:B------:R-:W-:-:S03]  /*2550*/  IADD3.X R21, R6, R19, R21, P1, !PT ;  /* 0x0000001306157210 */ /* 0x000fc60000ffe415 */
[----:B------:R-:W-:Y:S05]  /*2560*/  @P0 EXIT ;  /* 0x000000000000094d */ /* 0x000fea0003800000 */
[----:B------:R-:W-:Y:S01]  /*2570*/  ULDC UR6, c[0x0][0x28c] ;  /* 0x0000a30000067ab9 */ /* 0x000fe20000000800 */
[----:B------:R-:W-:Y:S01]  /*2580*/  SHF.R.S32.HI R18, RZ, 0x1f, R3 ;  /* 0x0000001fff127819 */ /* 0x000fe20000011403 */
[C---:B------:R-:W-:Y:S01]  /*2590*/  IMAD R19, R5.reuse, UR5, R16 ;  /* 0x0000000505137c24 */ /* 0x040fe2000f8e0210 */
[----:B------:R-:W-:Y:S01]  /*25a0*/  ISETP.GE.AND P0, PT, R152, UR6, PT ;  /* 0x0000000698007c0c */ /* 0x000fe2000bf06270 */
[----:B------:R-:W-:Y:S01]  /*25b0*/  ULDC UR6, c[0x0][0x290] ;  /* 0x0000a40000067ab9 */ /* 0x000fe20000000800 */
[----:B------:R-:W-:Y:S01]  /*25c0*/  IMAD.WIDE.U32 R20, R5, UR4, R20 ;  /* 0x0000000405147c25 */ /* 0x000fe2000f8e0014 */
[----:B------:R-:W-:Y:S01]  /*25d0*/  ULDC.64 UR4, c[0x0][0x670] ;  /* 0x00019c0000047ab9 */ /* 0x000fe20000000a00 */
[----:B------:R-:W-:Y:S02]  /*25e0*/  ISETP.GE.OR P0, PT, R3, UR6, P0 ;  /* 0x0000000603007c0c */ /* 0x000fe40008706670 */
[----:B------:R-:W-:Y:S02]  /*25f0*/  IMAD.IADD R21, R21, 0x1, R19 ;  /* 0x0000000115157824 */ /* 0x000fe400078e0213 */
[----:B------:R-:W-:-:S02]  /*2600*/  IMAD R16, R18, UR4, RZ ;  /* 0x0000000412107c24 */ /* 0x000fc4000f8e02ff */
[----:B------:R-:W-:-:S04]  /*2610*/  IMAD.WIDE.U32 R20, R3, UR4, R20 ;  /* 0x0000000403147c25 */ /* 0x000fc8000f8e0014 */
[----:B------:R-:W-:Y:S02]  /*2620*/  IMAD R19, R3, UR5, R16 ;  /* 0x0000000503137c24 */ /* 0x000fe4000f8e0210 */
[----:B------:R-:W-:Y:S01]  /*2630*/  IMAD R7, R23, -0x10, -R7 ;  /* 0xfffffff017077824 */ /* 0x000fe200078e0a07 */
[----:B------:R-:W-:Y:S06]  /*2640*/  @P0 EXIT ;  /* 0x000000000000094d */ /* 0x000fec0003800000 */
[----:B---3-5:R-:W-:Y:S01]  /*2650*/  FSETP.NEU.AND P1, PT, R2, RZ, PT ;  /* 0x000000ff0200720b */ /* 0x028fe20003f2d000 */
[----:B------:R-:W-:Y:S01]  /*2660*/  IMAD R9, R22, -0x2, R9 ;  /* 0xfffffffe16097824 */ /* 0x000fe200078e0209 */
[----:B------:R-:W-:Y:S01]  /*2670*/  SHF.R.S32.HI R153, RZ, 0x1f, R152 ;  /* 0x0000001fff997819 */ /* 0x000fe20000011498 */
[----:B------:R-:W-:Y:S01]  /*2680*/  ULDC.64 UR4, c[0x0][0x668] ;  /* 0x00019a0000047ab9 */ /* 0x000fe20000000a00 */
[----:B------:R-:W-:Y:S01]  /*2690*/  IADD3 R7, R7, R8, -R10 ;  /* 0x0000000807077210 */ /* 0x000fe20007ffe80a */
[----:B------:R-:W-:Y:S01]  /*26a0*/  IMAD.IADD R8, R9, 0x1, -R4 ;  /* 0x0000000109087824 */ /* 0x000fe200078e0a04 */
[----:B------:R-:W-:Y:S01]  /*26b0*/  ULDC.64 UR6, c[0x0][0x640] ;  /* 0x0001900000067ab9 */ /* 0x000fe20000000a00 */
[----:B------:R-:W-:Y:S02]  /*26c0*/  IMAD.IADD R21, R21, 0x1, R19 ;  /* 0x0000000115157824 */ /* 0x000fe400078e0213 */
[C---:B------:R-:W-:Y:S01]  /*26d0*/  IMAD R9, R153.reuse, UR4, RZ ;  /* 0x0000000499097c24 */ /* 0x040fe2000f8e02ff */
[----:B------:R-:W-:Y:S01]  /*26e0*/  ISETP.GT.AND P4, PT, R8, RZ, PT ;  /* 0x000000ff0800720c */ /* 0x000fe20003f84270 */
[----:B------:R-:W-:-:S02]  /*26f0*/  IMAD R153, R153, UR6, RZ ;  /* 0x0000000699997c24 */ /* 0x000fc4000f8e02ff */
[C---:B------:R-:W-:Y:S01]  /*2700*/  IMAD R155, R152.reuse, UR5, R9 ;  /* 0x00000005989b7c24 */ /* 0x040fe2000f8e0209 */
[----:B------:R-:W-:Y:S01]  /*2710*/  ISETP.GT.AND P0, PT, R7, RZ, P4 ;  /* 0x000000ff0700720c */ /* 0x000fe20002704270 */
[----:B------:R-:W-:Y:S01]  /*2720*/  IMAD.WIDE.U32 R10, R152, UR4, R20 ;  /* 0x00000004980a7c25 */ /* 0x000fe2000f8e0014 */
[----:B------:R-:W-:-:S03]  /*2730*/  SHF.L.U64.HI R9, R14, 0x3, R15 ;  /* 0x000000030e097819 */ /* 0x000fc6000001020f */
[----:B------:R-:W-:Y:S02]  /*2740*/  IMAD R153, R152, UR7, R153 ;  /* 0x0000000798997c24 */ /* 0x000fe4000f8e0299 */
[----:B------:R-:W-:Y:S02]  /*2750*/  IMAD.SHL.U32 R156, R14, 0x8, RZ ;  /* 0x000000080e9c7824 */ /* 0x000fe400078e00ff */
[----:B------:R-:W-:Y:S01]  /*2760*/  IMAD.IADD R155, R11, 0x1, R155 ;  /* 0x000000010b9b7824 */ /* 0x000fe200078e029b */
[----:B------:R-:W-:Y:S06]  /*2770*/  @!P1 BRA `(.L_x_27) ;  /* 0x00000074007c9947 */ /* 0x000fec0003800000 */
[----:B------:R-:W-:Y:S01]  /*2780*/  IADD3 R16, P1, R4, R12, RZ ;  /* 0x0000000c04107210 */ /* 0x000fe20007f3e0ff */
[----:B------:R-:W-:Y:S01]  /*2790*/  ULDC.64 UR8, c[0x0][0x638] ;  /* 0x00018e0000087ab9 */ /* 0x000fe20000000a00 */
[----:B------:R-:W-:Y:S01]  /*27a0*/  ULDC.64 UR10, c[0x0][0x648] ;  /* 0x00019200000a7ab9 */ /* 0x000fe20000000a00 */
[----:B------:R-:W-:Y:S01]  /*27b0*/  IMAD R20, R17, UR8, RZ ;  /* 0x0000000811147c24 */ /* 0x000fe2000f8e02ff */
[----:B------:R-:W-:Y:S01]  /*27c0*/  ULDC.64 UR4, c[0x0][0x630] ;  /* 0x00018c0000047ab9 */ /* 0x000fe20000000a00 */
[----:B------:R-:W-:Y:S01]  /*27d0*/  IMAD.X R17, R6, 0x1, R13, P1 ;  /* 0x0000000106117824 */ /* 0x000fe200008e060d */
[----:B------:R-:W-:Y:S01]  /*27e0*/  ULDC.64 UR14, c[0x0][0x628] ;  /* 0x00018a00000e7ab9 */ /* 0x000fe20000000a00 */
[C---:B------:R-:W-:Y:S02]  /*27f0*/  IMAD R11, R5.reuse, UR9, R20 ;  /* 0x00000009050b7c24 */ /* 0x040fe4000f8e0214 */
[----:B------:R-:W-:-:S04]  /*2800*/  IMAD.WIDE.U32 R16, R5, UR8, R16 ;  /* 0x0000000805107c25 */ /* 0x000fc8000f8e0010 */
[----:B------:R-:W-:Y:S02]  /*2810*/  IMAD R18, R18, UR10, RZ ;  /* 0x0000000a12127c24 */ /* 0x000fe4000f8e02ff */
[----:B------:R-:W-:Y:S02]  /*2820*/  IMAD.IADD R17, R17, 0x1, R11 ;  /* 0x0000000111117824 */ /* 0x000fe400078e020b */
[C---:B------:R-:W-:Y:S02]  /*2830*/  IMAD R157, R3.reuse, UR11, R18 ;  /* 0x0000000b039d7c24 */ /* 0x040fe4000f8e0212 */
[----:B------:R-:W-:-:S04]  /*2840*/  IMAD.WIDE.U32 R16, R3, UR10, R16 ;  /* 0x0000000a03107c25 */ /* 0x000fc8000f8e0010 */
[----:B------:R-:W-:Y:S02]  /*2850*/  IMAD.IADD R17, R17, 0x1, R157 ;  /* 0x0000000111117824 */ /* 0x000fe400078e029d */
[----:B------:R-:W-:Y:S02]  /*2860*/  IMAD R21, R165, UR4, RZ ;  /* 0x00000004a5157c24 */ /* 0x000fe4000f8e02ff */
[----:B------:R-:W-:-:S04]  /*2870*/  IMAD.WIDE.U32 R16, R152, UR6, R16 ;  /* 0x0000000698107c25 */ /* 0x000fc8000f8e0010 */
[----:B------:R-:W-:Y:S02]  /*2880*/  IMAD.IADD R19, R153, 0x1, R17 ;  /* 0x0000000199137824 */ /* 0x000fe400078e0211 */
[----:B------:R-:W-:Y:S02]  /*2890*/  IMAD.MOV.U32 R18, RZ, RZ, R16 ;  /* 0x000000ffff127224 */ /* 0x000fe400078e0010 */
[C---:B------:R-:W-:Y:S02]  /*28a0*/  IMAD R158, R164.reuse, UR5, R21 ;  /* 0x00000005a49e7c24 */ /* 0x040fe4000f8e0215 */
[----:B------:R-:W-:-:S04]  /*28b0*/  IMAD.WIDE.U32 R22, R164, UR4, R18 ;  /* 0x00000004a4167c25 */ /* 0x000fc8000f8e0012 */
[----:B------:R-:W-:Y:S01]  /*28c0*/  IMAD.IADD R21, R23, 0x1, R158 ;  /* 0x0000000117157824 */ /* 0x000fe200078e029e */
[----:B------:R-:W-:-:S04]  /*28d0*/  LEA R20, P1, R22, UR14, 0x1 ;  /* 0x0000000e16147c11 */ /* 0x000fc8000f8208ff */
[----:B------:R-:W-:-:S05]  /*28e0*/  LEA.HI.X R21, R22, UR15, R21, 0x1, P1 ;  /* 0x0000000f16157c11 */ /* 0x000fca00088f0c15 */
[----:B------:R-:W3:Y:S01]  /*28f0*/  @P0 LDG.E.LTC128B.U16 R159, desc[UR12][R20.64] ;  /* 0x0000000c149f0981 */ /* 0x000ee2000c1e1520 */
[----:B------:R-:W-:Y:S01]  /*2900*/  IMAD.WIDE.U32 R22, R152, UR6, RZ ;  /* 0x0000000698167c25 */ /* 0x000fe2000f8e00ff */
[----:B------:R-:W-:Y:S01]  /*2910*/  ULDC.64 UR6, c[0x0][0x650] ;  /* 0x0001940000067ab9 */ /* 0x000fe20000000a00 */
[----:B------:R-:W-:Y:S01]  /*2920*/  ISETP.GT.AND P6, PT, R8, 0x1, PT ;  /* 0x000000010800780c */ /* 0x000fe20003fc4270 */
[----:B------:R-:W-:Y:S01]  /*2930*/  BSSY B0, `(.L_x_28) ;  /* 0x0000019000007945 */ /* 0x000fe20003800000 */
[----:B------:R-:W-:Y:S01]  /*2940*/  IMAD.IADD R153, R23, 0x1, R153 ;  /* 0x0000000117997824 */ /* 0x000fe200078e0299 */
[----:B------:R-:W-:Y:S01]  /*2950*/  LEA R154, P1, R10, UR6, 0x1 ;  /* 0x000000060a9a7c11 */ /* 0x000fe2000f8208ff */
[----:B------:R-:W-:-:S03]  /*2960*/  IMAD.MOV.U32 R152, RZ, RZ, R22 ;  /* 0x000000ffff987224 */ /* 0x000fc600078e0016 */
[----:B------:R-:W-:Y:S01]  /*2970*/  LEA.HI.X R155, R10, UR7, R155, 0x1, P1 ;  /* 0x000000070a9b7c11 */ /* 0x000fe200088f0c9b */
[----:B------:R-:W-:Y:S01]  /*2980*/  IMAD.WIDE.U32 R160, R164, UR4, R152 ;  /* 0x00000004a4a07c25 */ /* 0x000fe2000f8e0098 */
[----:B------:R-:W-:-:S03]  /*2990*/  ISETP.GT.AND P1, PT, R7, RZ, P6 ;  /* 0x000000ff0700720c */ /* 0x000fc60003724270 */
[----:B------:R-:W-:Y:S02]  /*29a0*/  IMAD.IADD R161, R158, 0x1, R161 ;  /* 0x000000019ea17824 */ /* 0x000fe400078e02a1 */
[----:B------:R-:W-:-:S04]  /*29b0*/  IMAD.WIDE.U32 R160, R3, UR10, R160 ;  /* 0x0000000a03a07c25 */ /* 0x000fc8000f8e00a0 */
[----:B------:R-:W-:Y:S02]  /*29c0*/  IMAD.IADD R161, R157, 0x1, R161 ;  /* 0x000000019da17824 */ /* 0x000fe400078e02a1 */
[----:B------:R-:W-:-:S04]  /*29d0*/  IMAD.WIDE.U32 R160, R5, UR8, R160 ;  /* 0x0000000805a07c25 */ /* 0x000fc8000f8e00a0 */
[----:B------:R-:W-:Y:S01]  /*29e0*/  IMAD.IADD R161, R11, 0x1, R161 ;  /* 0x000000010ba17824 */ /* 0x000fe200078e02a1 */
[----:B------:R-:W-:-:S04]  /*29f0*/  IADD3 R160, P2, P3, R4, R160, R12 ;  /* 0x000000a004a07210 */ /* 0x000fc80007b5e00c */
[----:B------:R-:W-:Y:S02]  /*2a00*/  IADD3.X R161, R6, R161, R13, P2, P3 ;  /* 0x000000a106a17210 */ /* 0x000fe400017e640d */
[----:B------:R-:W-:-:S04]  /*2a10*/  LEA R166, P2, R160, UR14, 0x1 ;  /* 0x0000000ea0a67c11 */ /* 0x000fc8000f8408ff */
[----:B------:R-:W-:Y:S01]  /*2a20*/  LEA.HI.X R167, R160, UR15, R161, 0x1, P2 ;  /* 0x0000000fa0a77c11 */ /* 0x000fe200090f0ca1 */
[----:B---3--:R-:W-:-:S05]  /*2a30*/  HADD2.F32 R163, -RZ, R159.H0_H0 ;  /* 0x2000009fffa37230 */ /* 0x008fca0000004100 */
[----:B------:R-:W-:-:S04]  /*2a40*/  FMUL R163, R163, R2 ;  /* 0x00000002a3a37220 */ /* 0x000fc80000400000 */
[C---:B--2---:R-:W-:Y:S01]  /*2a50*/  FFMA R162, R120.reuse, R0, R163 ;  /* 0x0000000078a27223 */ /* 0x044fe200000000a3 */
[----:B------:R-:W-:-:S04]  /*2a60*/  LOP3.LUT R120, R120, 0xfffffffd, RZ, 0xc0, !PT ;  /* 0xfffffffd78787812 */ /* 0x000fc800078ec0ff */
[----:B------:R-:W-:Y:S02]  /*2a70*/  F2FP.F16.F32.PACK_AB R162, RZ, R162 ;  /* 0x000000a2ffa2723e */ /* 0x000fe400000000ff */
[----:B------:R-:W-:-:S03]  /*2a80*/  @P6 LOP3.LUT R120, R120, 0x2, RZ, 0xfc, !PT ;  /* 0x0000000278786812 */ /* 0x000fc600078efcff */
[----:B------:R0:W-:Y:S01]  /*2a90*/  @P0 STG.E.U16 desc[UR12][R154.64], R162 ;  /* 0x000000a29a000986 */ /* 0x0001e2000c10150c */
[----:B------:R-:W-:Y:S05]  /*2aa0*/  @!P1 BRA `(.L_x_29) ;  /* 0x0000000000049947 */ /* 0x000fea0003800000 */
[----:B------:R1:W5:Y:S02]  /*2ab0*/  LDG.E.LTC128B.U16 R159, desc[UR12][R166.64+0x2] ;  /* 0x0000020ca69f7981 */ /* 0x000364000c1e1520 */
.L_x_29:
[----:B------:R-:W-:Y:S05]  /*2ac0*/  BSYNC B0 ;  /* 0x0000000000007941 */ /* 0x000fea0003800000 */
.L_x_28:
[----:B------:R-:W-:Y:S01]  /*2ad0*/  USHF.L.U32 UR6, UR4, 0x3, URZ ;  /* 0x0000000304067899 */ /* 0x000fe2000800063f */
[----:B-----5:R-:W-:Y:S01]  /*2ae0*/  HADD2.F32 R17, -RZ, R159.H0_H0 ;  /* 0x2000009fff117230 */ /* 0x020fe20000004100 */
[----:B------:R-:W-:Y:S01]  /*2af0*/  USHF.L.U64.HI UR7, UR4, 0x3, UR5 ;  /* 0x0000000304077899 */ /* 0x000fe20008010205 */
[----:B------:R-:W-:-:S03]  /*2b00*/  ISETP.GT.AND P0, PT, R7, 0x8, P4 ;  /* 0x000000080700780c */ /* 0x000fc60002704270 */
[----:B------:R-:W-:Y:S02]  /*2b10*/  IMAD.U32 R160, RZ, RZ, UR6 ;  /* 0x00000006ffa07e24 */ /* 0x000fe4000f8e00ff */
[----:B------:R-:W-:Y:S01]  /*2b20*/  FMUL R10, R17, R2 ;  /* 0x00000002110a7220 */ /* 0x000fe20000400000 */
[----:B------:R-:W-:-:S03]  /*2b30*/  IMAD.U32 R161, RZ, RZ, UR7 ;  /* 0x00000007ffa17e24 */ /* 0x000fc6000f8e00ff */
[----:B------:R-:W-:Y:S01]  /*2b40*/  FFMA R10, R121, R0, R10 ;  /* 0x00000000790a7223 */ /* 0x000fe2000000000a */
[----:B------:R-:W-:-:S04]  /*2b50*/  IMAD.WIDE.U32 R160, R164, UR4, R160 ;  /* 0x00000004a4a07c25 */ /* 0x000fc8000f8e00a0 */
[----:B------:R-:W-:Y:S01]  /*2b60*/  IMAD.IADD R23, R158, 0x1, R161 ;  /* 0x000000019e177824 */ /* 0x000fe200078e02a1 */
[----:B------:R-:W-:Y:S02]  /*2b70*/  IADD3 R17, P2, R16, R160, RZ ;  /* 0x000000a010117210 */ /* 0x000fe40007f5e0ff */
[----:B------:R-:W-:-:S03]  /*2b80*/  F2FP.F16.F32.PACK_AB R10, RZ, R10 ;  /* 0x0000000aff0a723e */ /* 0x000fc600000000ff */
[----:B------:R-:W-:Y:S01]  /*2b90*/  IMAD.X R18, R23, 0x1, R19, P2 ;  /* 0x0000000117127824 */ /* 0x000fe200010e0613 */
[----:B------:R-:W-:Y:S01]  /*2ba0*/  LEA R16, P2, R17, UR14, 0x1 ;  /* 0x0000000e11107c11 */ /* 0x000fe2000f8408ff */
[----:B------:R-:W-:-:S03]  /*2bb0*/  @P1 IMAD.MOV.U32 R19, RZ, RZ, R155 ;  /* 0x000000ffff131224 */ /* 0x000fc600078e009b */
[----:B------:R-:W-:Y:S01]  /*2bc0*/  LEA.HI.X R17, R17, UR15, R18, 0x1, P2 ;  /* 0x0000000f11117c11 */ /* 0x000fe200090f0c12 */
[----:B------:R-:W-:-:S05]  /*2bd0*/  @P1 IMAD.MOV.U32 R18, RZ, RZ, R154 ;  /* 0x000000ffff121224 */ /* 0x000fca00078e009a */
[----:B------:R2:W-:Y:S04]  /*2be0*/  @P1 STG.E.U16 desc[UR12][R18.64+0x2], R10 ;  /* 0x0000020a12001986 */ /* 0x0005e8000c10150c */
[----:B------:R-:W3:Y:S01]  /*2bf0*/  @P0 LDG.E.LTC128B.U16 R159, desc[UR12][R16.64] ;  /* 0x0000000c109f0981 */ /* 0x000ee2000c1e1520 */
[----:B------:R-:W-:Y:S01]  /*2c00*/  IADD3 R22, P1, R22, R160, RZ ;  /* 0x000000a016167210 */ /* 0x000fe20007f3e0ff */
[----:B------:R-:W-:Y:S01]  /*2c10*/  BSSY B0, `(.L_x_30) ;  /* 0x0000015000007945 */ /* 0x000fe20003800000 */
[----:B------:R-:W-:-:S03]  /*2c20*/  SHF.L.U64.HI R9, R156, 0x1, R9 ;  /* 0x000000019c097819 */ /* 0x000fc60000010209 */
[----:B------:R-:W-:Y:S02]  /*2c30*/  IMAD.X R23, R23, 0x1, R153, P1 ;  /* 0x0000000117177824 */ /* 0x000fe400008e0699 */
[----:B------:R-:W-:-:S04]  /*2c40*/  IMAD.WIDE.U32 R22, R3, UR10, R22 ;  /* 0x0000000a03167c25 */ /* 0x000fc8000f8e0016 */
[----:B------:R-:W-:Y:S02]  /*2c50*/  IMAD.IADD R23, R157, 0x1, R23 ;  /* 0x000000019d177824 */ /* 0x000fe400078e0217 */
[----:B------:R-:W-:-:S04]  /*2c60*/  IMAD.WIDE.U32 R22, R5, UR8, R22 ;  /* 0x0000000805167c25 */ /* 0x000fc8000f8e0016 */
[----:B------:R-:W-:Y:S01]  /*2c70*/  IMAD.IADD R11, R11, 0x1, R23 ;  /* 0x000000010b0b7824 */ /* 0x000fe200078e0217 */
[----:B------:R-:W-:-:S04]  /*2c80*/  IADD3 R4, P1, P2, R4, R22, R12 ;  /* 0x0000001604047210 */ /* 0x000fc80007a3e00c */
[----:B------:R-:W-:Y:S02]  /*2c90*/  IADD3.X R13, R6, R11, R13, P1, P2 ;  /* 0x0000000b060d7210 */ /* 0x000fe40000fe440d */
[----:B------:R-:W-:Y:S02]  /*2ca0*/  LEA R156, P2, R156, R154, 0x1 ;  /* 0x0000009a9c9c7211 */ /* 0x000fe400078408ff */
[----:B------:R-:W-:Y:S02]  /*2cb0*/  ISETP.GT.AND P1, PT, R7, 0x8, P6 ;  /* 0x000000080700780c */ /* 0x000fe40003724270 */
[----:B--2---:R-:W-:Y:S01]  /*2cc0*/  LEA R10, P3, R4, UR14, 0x1 ;  /* 0x0000000e040a7c11 */ /* 0x004fe2000f8608ff */
[----:B------:R-:W-:-:S03]  /*2cd0*/  IMAD.X R157, R9, 0x1, R155, P2 ;  /* 0x00000001099d7824 */ /* 0x000fc600010e069b */
[----:B------:R-:W-:Y:S01]  /*2ce0*/  LEA.HI.X R11, R4, UR15, R13, 0x1, P3 ;  /* 0x0000000f040b7c11 */ /* 0x000fe200098f0c0d */
[----:B---3--:R-:W-:-:S05]  /*2cf0*/  HADD2.F32 R3, -RZ, R159.H0_H0 ;  /* 0x2000009fff037230 */ /* 0x008fca0000004100 */
[----:B------:R-:W-:-:S04]  /*2d00*/  FMUL R3, R3, R2 ;  /* 0x0000000203037220 */ /* 0x000fc80000400000 */
[----:B------:R-:W-:-:S05]  /*2d10*/  FFMA R3, R122, R0, R3 ;  /* 0x000000007a037223 */ /* 0x000fca0000000003 */
[----:B------:R-:W-:-:S05]  /*2d20*/  F2FP.F16.F32.PACK_AB R3, RZ, R3 ;  /* 0x00000003ff03723e */ /* 0x000fca00000000ff */
[----:B------:R2:W-:Y:S01]  /*2d30*/  @P0 STG.E.U16 desc[UR12][R156.64], R3 ;  /* 0x000000039c000986 */ /* 0x0005e2000c10150c */
[----:B------:R-:W-:Y:S05]  /*2d40*/  @!P1 BRA `(.L_x_31) ;  /* 0x0000000000049947 */ /* 0x000fea0003800000 */
[----:B------:R3:W5:Y:S02]  /*2d50*/  LDG.E.LTC128B.U16 R159, desc[UR12][R10.64+0x2] ;  /* 0x0000020c0a9f7981 */ /* 0x000764000c1e1520 */
.L_x_31:
[----:B------:R-:W-:Y:S05]  /*2d60*/  BSYNC B0 ;  /* 0x0000000000007941 */ /* 0x000fea0003800000 */
.L_x_30:
[----:B--2--5:R-:W-:Y:S01]  /*2d70*/  HADD2.F32 R3, -RZ, R159.H0_H0 ;  /* 0x2000009fff037230 */ /* 0x024fe20000004100 */
[----:B------:R-:W-:Y:S01]  /*2d80*/  ISETP.GT.AND P3, PT, R8, 0x8, PT ;  /* 0x000000080800780c */ /* 0x000fe20003f64270 */
[----:B------:R-:W-:Y:S01]  /*2d90*/  @P1 IMAD.MOV.U32 R5, RZ, RZ, R157 ;  /* 0x000000ffff051224 */ /* 0x000fe200078e009d */
[----:B------:R-:W-:Y:S01]  /*2da0*/  LOP3.LUT R120, R120, 0xfffffffb, RZ, 0xc0, !PT ;  /* 0xfffffffb78787812 */ /* 0x000fe200078ec0ff */
[----:B------:R-:W-:Y:S01]  /*2db0*/  BSSY B0, `(.L_x_32) ;  /* 0x000000b000007945 */ /* 0x000fe20003800000 */
[----:B------:R-:W-:Y:S01]  /*2dc0*/  FMUL R4, R3, R2 ;  /* 0x0000000203047220 */ /* 0x000fe20000400000 */
[----:B------:R-:W-:-:S03]  /*2dd0*/  ISETP.GT.AND P0, PT, R7, RZ, P3 ;  /* 0x000000ff0700720c */ /* 0x000fc60001f04270 */
[----:B------:R-:W-:-:S05]  /*2de0*/  FFMA R4, R123, R0, R4 ;  /* 0x000000007b047223 */ /* 0x000fca0000000004 */
[----:B------:R-:W-:Y:S02]  /*2df0*/  F2FP.F16.F32.PACK_AB R4, RZ, R4 ;  /* 0x00000004ff04723e */ /* 0x000fe400000000ff */
[----:B------:R-:W-:Y:S02]  /*2e00*/  @P3 LOP3.LUT R120, R120, 0x4, RZ, 0xfc, !PT ;  /* 0x0000000478783812 */ /* 0x000fe400078efcff */
[----:B------:R-:W-:Y:S01]  /*2e10*/  PRMT R3, R4, 0x7610, R3 ;  /* 0x0000761004037816 */ /* 0x000fe20000000003 */
[----:B------:R-:W-:-:S05]  /*2e20*/  @P1 IMAD.MOV.U32 R4, RZ, RZ, R156 ;  /* 0x000000ffff041224 */ /* 0x000fca00078e009c */
[----:B------:R2:W-:Y:S01]  /*2e30*/  @P1 STG.E.U16 desc[UR12][R4.64+0x2], R3 ;  /* 0x0000020304001986 */ /* 0x0005e2000c10150c */
[----:B------:R-:W-:Y:S05]  /*2e40*/  @!P0 BRA `(.L_x_33) ;  /* 0x0000000000048947 */ /* 0x000fea0003800000 */
[----:B------:R4:W5:Y:S02]  /*2e50*/  LDG.E.LTC128B.U16 R159, desc[UR12][R166.64+0x10] ;  /* 0x0000100ca69f7981 */ /* 0x000964000c1e1520 */
.L_x_33:
[----:B------:R-:W-:Y:S05]  /*2e60*/  BSYNC B0 ;  /* 0x0000000000007941 */ /* 0x000fea0003800000 */
.L_x_32:
[----:B--2--5:R-:W-:Y:S01]  /*2e70*/  HADD2.F32 R3, -RZ, R159.H0_H0 ;  /* 0x2000009fff037230 */ /* 0x024fe20000004100 */
[----:B------:R-:W-:Y:S01]  /*2e80*/  ISETP.GT.AND P2, PT, R8, 0x9, PT ;  /* 0x000000090800780c */ /* 0x000fe20003f44270 */
[----:B------:R-:W-:Y:S01]  /*2e90*/  @P0 IMAD.MOV.U32 R4, RZ, RZ, R154 ;  /* 0x000000ffff040224 */ /* 0x000fe200078e009a */
[----:B------:R-:W-:Y:S01]  /*2ea0*/  LOP3.LUT R120, R120, 0xfffffff7, RZ, 0xc0, !PT ;  /* 0xfffffff778787812 */ /* 0x000fe200078ec0ff */
[----:B------:R-:W-:Y:S02]  /*2eb0*/  @P0 IMAD.MOV.U32 R5, RZ, RZ, R155 ;  /* 0x000000ffff050224 */ /* 0x000fe400078e009b */
[----:B------:R-:W-:Y:S01]  /*2ec0*/  FMUL R3, R3, R2 ;  /* 0x0000000203037220 */ /* 0x000fe20000400000 */
[----:B------:R-:W-:Y:S01]  /*2ed0*/  ISETP.GT.AND P1, PT, R7, RZ, P2 ;  /* 0x000000ff0700720c */ /* 0x000fe20001724270 */
[----:B------:R-:W-:Y:S02]  /*2ee0*/  BSSY B0, `(.L_x_34) ;  /* 0x0000007000007945 */ /* 0x000fe40003800000 */
[----:B------:R-:W-:-:S05]  /*2ef0*/  FFMA R3, R124, R0, R3 ;  /* 0x000000007c037223 */ /* 0x000fca0000000003 */
[----:B------:R-:W-:Y:S02]  /*2f00*/  F2FP.F16.F32.PACK_AB R3, RZ, R3 ;  /* 0x00000003ff03723e */ /* 0x000fe400000000ff */
[----:B------:R-:W-:-:S03]  /*2f10*/  @P2 LOP3.LUT R120, R120, 0x8, RZ, 0xfc, !PT ;  /* 0x0000000878782812 */ /* 0x000fc600078efcff */
[----:B------:R2:W-:Y:S01]  /*2f20*/  @P0 STG.E.U16 desc[UR12][R4.64+0x10], R3 ;  /* 0x0000100304000986 */ /* 0x0005e2000c10150c */
[----:B------:R-:W-:Y:S05]  /*2f30*/  @!P1 BRA `(.L_x_35) ;  /* 0x0000000000049947 */ /* 0x000fea0003800000 */
[----:B------:R0:W5:Y:S02]  /*2f40*/  LDG.E.LTC128B.U16 R159, desc[UR12][R166.64+0x12] ;  /* 0x0000120ca69f7981 */ /* 0x000164000c1e1520 */
.L_x_35:
[----:B------:R-:W-:Y:S05]  /*2f50*/  BSYNC B0 ;  /* 0x0000000000007941 */ /* 0x000fea0003800000 */
.L_x_34:
[----:B--2--5:R-:W-:Y:S01]  /*2f60*/  HADD2.F32 R3, -RZ, R159.H0_H0 ;  /* 0x2000009fff037230 */ /* 0x024fe20000004100 */
[----:B------:R-:W-:Y:S01]  /*2f70*/  ISETP.GT.AND P0, PT, R7, 0x8, P3 ;  /* 0x000000080700780c */ /* 0x000fe20001f04270 */
[----:B------:R-:W-:Y:S01]  /*2f80*/  @P1 IMAD.MOV.U32 R5, RZ, RZ, R155 ;  /* 0x000000ffff051224 */ /* 0x000fe200078e009b */
[----:B------:R-:W-:Y:S02]  /*2f90*/  BSSY B0, `(.L_x_36) ;  /* 0x0000009000007945 */ /* 0x000fe40003800000 */
[----:B------:R-:W-:-:S04]  /*2fa0*/  FMUL R4, R3, R2 ;  /* 0x0000000203047220 */ /* 0x000fc80000400000 */
[----:B------:R-:W-:-:S05]  /*2fb0*/  FFMA R4, R125, R0, R4 ;  /* 0x000000007d047223 */ /* 0x000fca0000000004 */
[----:B------:R-:W-:-:S04]  /*2fc0*/  F2FP.F16.F32.PACK_AB R4, RZ, R4 ;  /* 0x00000004ff04723e */ /* 0x000fc800000000ff */
[----:B------:R-:W-:Y:S01]  /*2fd0*/  PRMT R3, R4, 0x7610, R3 ;  /* 0x0000761004037816 */ /* 0x000fe20000000003 */
[----:B------:R-:W-:-:S05]  /*2fe0*/  @P1 IMAD.MOV.U32 R4, RZ, RZ, R154 ;  /* 0x000000ffff041224 */ /* 0x000fca00078e009a */
[----:B------:R2:W-:Y:S01]  /*2ff0*/  @P1 STG.E.U16 desc[UR12][R4.64+0x12], R3 ;  /* 0x0000120304001986 */ /* 0x0005e2000c10150c */
[----:B------:R-:W-:Y:S05]  /*3000*/  @!P0 BRA `(.L_x_37) ;  /* 0x0000000000048947 */ /* 0x000fea0003800000 */
[----:B------:R0:W5:Y:S02]  /*3010*/  LDG.E.LTC128B.U16 R159, desc[UR12][R10.64+0x10] ;  /* 0x0000100c0a9f7981 */ /* 0x000164000c1e1520 */
.L_x_37:
[----:B------:R-:W-:Y:S05]  /*3020*/  BSYNC B0 ;  /* 0x0000000000007941 */ /* 0x000fea0003800000 */
.L_x_36:
[----:B--2--5:R-:W-:Y:S01]  /*3030*/  HADD2.F32 R3, -RZ, R159.H0_H0 ;  /* 0x2000009fff037230 */ /* 0x024fe20000004100 */
[----:B------:R-:W-:Y:S01]  /*3040*/  ISETP.GT.AND P1, PT, R7, 0x8, P2 ;  /* 0x000000080700780c */ /* 0x000fe20001724270 */
[----:B------:R-:W-:Y:S01]  /*3050*/  @P0 IMAD.MOV.U32 R4, RZ, RZ, R156 ;  /* 0x000000ffff040224 */ /* 0x000fe200078e009c */
[----:B------:R-:W-:Y:S01]  /*3060*/  BSSY B0, `(.L_x_38) ;  /* 0x0000008000007945 */ /* 0x000fe20003800000 */
[----:B------:R-:W-:Y:S02]  /*3070*/  @P0 IMAD.MOV.U32 R5, RZ, RZ, R157 ;  /* 0x000000ffff050224 */ /* 0x000fe400078e009d */
[----:B------:R-:W-:-:S04]  /*3080*/  FMUL R3, R3, R2 ;  /* 0x0000000203037220 */ /* 0x000fc80000400000 */
[----:B------:R-:W-:-:S05]  /*3090*/  FFMA R3, R126, R0, R3 ;  /* 0x000000007e037223 */ /* 0x000fca0000000003 */
[----:B------:R-:W-:-:S05]  /*30a0*/  F2FP.F16.F32.PACK_AB R3, RZ, R3 ;  /* 0x00000003ff03723e */ /* 0x000fca00000000ff */
[----:B------:R2:W-:Y:S01]  /*30b0*/  @P0 STG.E.U16 desc[UR12][R4.64+0x10], R3 ;  /* 0x0000100304000986 */ /* 0x0005e2000c10150c */
[----:B------:R-:W-:Y:S05]  /*30c0*/  @!P1 BRA `(.L_x_39) ;  /* 0x0000000000049947 */ /* 0x000fea0003800000 */
[----:B------:R0:W5:Y:S02]  /*30d0*/  LDG.E.LTC128B.U16 R159, desc[UR12][R10.64+0x12] ;  /* 0x0000120c0a9f7981 */ /* 0x000164000c1e1520 */
.L_x_39:
[----:B------:R-:W-:Y:S05]  /*30e0*/  BSYNC B0 ;  /* 0x0000000000007941 */ /* 0x000fea0003800000 */
.L_x_38:
        /* <DEDUP_REMOVED lines=15> */
.L_x_41:
[----:B------:R-:W-:Y:S05]  /*31e0*/  BSYNC B0 ;  /* 0x0000000000007941 */ /* 0x000fea0003800000 */
.L_x_40:
[----:B--2--5:R-:W-:Y:S01]  /*31f0*/  HADD2.F32 R3, -RZ, R159.H0_H0 ;  /* 0x2000009fff037230 */ /* 0x024fe20000004100 */
[----:B------:R-:W-:Y:S01]  /*3200*/  ISETP.GT.AND P1, PT, R8, 0x11, PT ;  /* 0x000000110800780c */ /* 0x000fe20003f24270 */
[----:B------:R-:W-:Y:S01]  /*3210*/  @P0 IMAD.MOV.U32 R4, RZ, RZ, R154 ;  /* 0x000000ffff040224 */ /* 0x000fe200078e009a */
[----:B------:R-:W-:Y:S01]  /*3220*/  LOP3.LUT R120, R120, 0xffffffdf, RZ, 0xc0, !PT ;  /* 0xffffffdf78787812 */ /* 0x000fe200078ec0ff */
[----:B------:R-:W-:Y:S02]  /*3230*/  @P0 IMAD.MOV.U32 R5, RZ, RZ, R155 ;  /* 0x000000ffff050224 */ /* 0x000fe400078e009b */
[----:B------:R-:W-:Y:S01]  /*3240*/  FMUL R3, R3, R2 ;  /* 0x0000000203037220 */ /* 0x000fe20000400000 */
[----:B------:R-:W-:Y:S03]  /*3250*/  BSSY B0, `(.L_x_42) ;  /* 0x0000008000007945 */ /* 0x000fe60003800000 */
[----:B------:R-:W-:-:S05]  /*3260*/  FFMA R3, R128, R0, R3 ;  /* 0x0000000080037223 */ /* 0x000fca0000000003 */
[----:B------:R-:W-:Y:S02]  /*3270*/  F2FP.F16.F32.PACK_AB R3, RZ, R3 ;  /* 0x00000003ff03723e */ /* 0x000fe400000000ff */
[----:B------:R-:W-:-:S03]  /*3280*/  @P1 LOP3.LUT R120, R120, 0x20, RZ, 0xfc, !PT ;  /* 0x0000002078781812 */ /* 0x000fc600078efcff */
[----:B------:R2:W-:Y:S01]  /*3290*/  @P0 STG.E.U16 desc[UR12][R4.64+0x20], R3 ;  /* 0x0000200304000986 */ /* 0x0005e2000c10150c */
[----:B------:R-:W-:-:S13]  /*32a0*/  ISETP.GT.AND P0, PT, R7, RZ, P1 ;  /* 0x000000ff0700720c */ /* 0x000fda0000f04270 */
[----:B--2---:R-:W-:Y:S05]  /*32b0*/  @!P0 BRA `(.L_x_43) ;  /* 0x0000000000048947 */ /* 0x004fea0003800000 */
[----:B------:R2:W5:Y:S02]  /*32c0*/  LDG.E.LTC128B.U16 R159, desc[UR12][R166.64+0x22] ;  /* 0x0000220ca69f7981 */ /* 0x000564000c1e1520 */
.L_x_43:
[----:B------:R-:W-:Y:S05]  /*32d0*/  BSYNC B0 ;  /* 0x0000000000007941 */ /* 0x000fea0003800000 */
.L_x_42:
[----:B-----5:R-:W-:Y:S01]  /*32e0*/  HADD2.F32 R3, -RZ, R159.H0_H0 ;  /* 0x2000009fff037230 */ /* 0x020fe20000004100 */
[----:B------:R-:W-:Y:S01]  /*32f0*/  BSSY B0, `(.L_x_44) ;  /* 0x000000b000007945 */ /* 0x000fe20003800000 */
[----:B------:R-:W-:-:S03]  /*3300*/  @P0 IMAD.MOV.U32 R5, RZ, RZ, R155 ;  /* 0x000000ffff050224 */ /* 0x000fc600078e009b */
[----:B------:R-:W-:-:S04]  /*3310*/  FMUL R4, R3, R2 ;  /* 0x0000000203047220 */ /* 0x000fc80000400000 */
[----:B------:R-:W-:-:S05]  /*3320*/  FFMA R4, R129, R0, R4 ;  /* 0x0000000081047223 */ /* 0x000fca0000000004 */
[----:B------:R-:W-:-:S04]  /*3330*/  F2FP.F16.F32.PACK_AB R4, RZ, R4 ;  /* 0x00000004ff04723e */ /* 0x000fc800000000ff */
[----:B------:R-:W-:Y:S01]  /*3340*/  PRMT R3, R4, 0x7610, R3 ;  /* 0x0000761004037816 */ /* 0x000fe20000000003 */
[----:B------:R-:W-:-:S05]  /*3350*/  @P0 IMAD.MOV.U32 R4, RZ, RZ, R154 ;  /* 0x000000ffff040224 */ /* 0x000fca00078e009a */
[----:B------:R0:W-:Y:S01]  /*3360*/  @P0 STG.E.U16 desc[UR12][R4.64+0x22], R3 ;  /* 0x0000220304000986 */ /* 0x0001e2000c10150c */
[----:B------:R-:W-:-:S13]  /*3370*/  ISETP.GT.AND P0, PT, R7, 0x8, P2 ;  /* 0x000000080700780c */ /* 0x000fda0001704270 */
[----:B0-----:R-:W-:Y:S05]  /*3380*/  @!P0 BRA `(.L_x_45) ;  /* 0x0000000000048947 */ /* 0x001fea0003800000 */
[----:B------:R0:W5:Y:S02]  /*3390*/  LDG.E.LTC128B.U16 R159, desc[UR12][R10.64+0x20] ;  /* 0x0000200c0a9f7981 */ /* 0x000164000c1e1520 */
.L_x_45:
[----:B------:R-:W-:Y:S05]  /*33a0*/  BSYNC B0 ;  /* 0x0000000000007941 */ /* 0x000fea0003800000 */
.L_x_44:
[----:B-----5:R-:W-:Y:S01]  /*33b0*/  HADD2.F32 R3, -RZ, R159.H0_H0 ;  /* 0x2000009fff037230 */ /* 0x020fe20000004100 */
[----:B------:R-:W-:Y:S01]  /*33c0*/  BSSY B0, `(.L_x_46) ;  /* 0x000000a000007945 */ /* 0x000fe20003800000 */
[----:B------:R-:W-:Y:S02]  /*33d0*/  @P0 IMAD.MOV.U32 R4, RZ, RZ, R156 ;  /* 0x000000ffff040224 */ /* 0x000fe400078e009c */
[----:B------:R-:W-:Y:S02]  /*33e0*/  @P0 IMAD.MOV.U32 R5, RZ, RZ, R157 ;  /* 0x000000ffff050224 */ /* 0x000fe400078e009d */
[----:B------:R-:W-:-:S04]  /*33f0*/  FMUL R3, R3, R2 ;  /* 0x0000000203037220 */ /* 0x000fc80000400000 */
[----:B------:R-:W-:-:S05]  /*3400*/  FFMA R3, R130, R0, R3 ;  /* 0x0000000082037223 */ /* 0x000fca0000000003 */
[----:B------:R-:W-:-:S05]  /*3410*/  F2FP.F16.F32.PACK_AB R3, RZ, R3 ;  /* 0x00000003ff03723e */ /* 0x000fca00000000ff */
[----:B------:R0:W-:Y:S01]  /*3420*/  @P0 STG.E.U16 desc[UR12][R4.64+0x20], R3 ;  /* 0x0000200304000986 */ /* 0x0001e2000c10150c */
[----:B------:R-:W-:-:S13]  /*3430*/  ISETP.GT.AND P0, PT, R7, 0x8, P1 ;  /* 0x000000080700780c */ /* 0x000fda0000f04270 */
[----:B0-----:R-:W-:Y:S05]  /*3440*/  @!P0 BRA `(.L_x_47) ;  /* 0x0000000000048947 */ /* 0x001fea0003800000 */
[----:B------:R0:W5:Y:S02]  /*3450*/  LDG.E.LTC128B.U16 R159, desc[UR12][R10.64+0x22] ;  /* 0x0000220c0a9f7981 */ /* 0x000164000c1e1520 */
.L_x_47:
[----:B------:R-:W-:Y:S05]  /*3460*/  BSYNC B0 ;  /* 0x0000000000007941 */ /* 0x000fea0003800000 */
.L_x_46:
[----:B-----5:R-:W-:Y:S01]  /*3470*/  HADD2.F32 R3, -RZ, R159.H0_H0 ;  /* 0x2000009fff037230 */ /* 0x020fe20000004100 */
[C---:B------:R-:W-:Y:S01]  /*3480*/  SHF.L.U64.HI R15, R14.reuse, 0x7, R15 ;  /* 0x000000070e0f7819 */ /* 0x040fe2000001020f */
[----:B------:R-:W-:Y:S01]  /*3490*/  IMAD.SHL.U32 R9, R14, 0x80, RZ ;  /* 0x000000800e097824 */ /* 0x000fe200078e00ff */
[----:B------:R-:W-:Y:S01]  /*34a0*/  ISETP.GT.AND P2, PT, R8, 0x18, PT ;  /* 0x000000180800780c */ /* 0x000fe20003f44270 */
[----:B------:R-:W-:Y:S02]  /*34b0*/  @P0 IMAD.MOV.U32 R12, RZ, RZ, R156 ;  /* 0x000000ffff0c0224 */ /* 0x000fe400078e009c */
[----:B------:R-:W-:Y:S01]  /*34c0*/  FMUL R4, R3, R2 ;  /* 0x0000000203047220 */ /* 0x000fe20000400000 */
[----:B------:R-:W-:Y:S01]  /*34d0*/  @P0 IMAD.MOV.U32 R13, RZ, RZ, R157 ;  /* 0x000000ffff0d0224 */ /* 0x000fe200078e009d */
[----:B------:R-:W-:Y:S01]  /*34e0*/  LOP3.LUT R3, R9, 0x2, RZ, 0xfc, !PT ;  /* 0x0000000209037812 */ /* 0x000fe200078efcff */
[----:B------:R-:W-:Y:S01]  /*34f0*/  BSSY B0, `(.L_x_48) ;  /* 0x000000e000007945 */ /* 0x000fe20003800000 */
[----:B------:R-:W-:Y:S01]  /*3500*/  FFMA R4, R131, R0, R4 ;  /* 0x0000000083047223 */ /* 0x000fe20000000004 */
[----:B------:R-:W-:-:S04]  /*3510*/  LOP3.LUT R120, R120, 0xffffffbf, RZ, 0xc0, !PT ;  /* 0xffffffbf78787812 */ /* 0x000fc800078ec0ff */
[----:B------:R-:W-:Y:S02]  /*3520*/  F2FP.F16.F32.PACK_AB R4, RZ, R4 ;  /* 0x00000004ff04723e */ /* 0x000fe400000000ff */
[----:B------:R-:W-:Y:S02]  /*3530*/  @P2 LOP3.LUT R120, R120, 0x40, RZ, 0xfc, !PT ;  /* 0x0000004078782812 */ /* 0x000fe400078efcff */
[----:B------:R-:W-:-:S05]  /*3540*/  PRMT R6, R4, 0x7610, R6 ;  /* 0x0000761004067816 */ /* 0x000fca0000000006 */
[----:B------:R0:W-:Y:S01]  /*3550*/  @P0 STG.E.U16 desc[UR12][R12.64+0x22], R6 ;  /* 0x000022060c000986 */ /* 0x0001e2000c10150c */
[----:B------:R-:W-:-:S05]  /*3560*/  IADD3 R122, P0, R3, R154, RZ ;  /* 0x0000009a037a7210 */ /* 0x000fca0007f1e0ff */
[----:B------:R-:W-:Y:S01]  /*3570*/  IMAD.X R123, R15, 0x1, R155, P0 ;  /* 0x000000010f7b7824 */ /* 0x000fe200000e069b */
[----:B------:R-:W-:-:S05]  /*3580*/  IADD3 R4, P0, R9, R154, RZ ;  /* 0x0000009a09047210 */ /* 0x000fca0007f1e0ff */
[----:B------:R-:W-:Y:S01]  /*3590*/  IMAD.X R5, R15, 0x1, R155, P0 ;  /* 0x000000010f057824 */ /* 0x000fe200000e069b */
[----:B------:R-:W-:-:S13]  /*35a0*/  ISETP.GT.AND P0, PT, R7, RZ, P2 ;  /* 0x000000ff0700720c */ /* 0x000fda0001704270 */
[----:B0-----:R-:W-:Y:S05]  /*35b0*/  @!P0 BRA `(.L_x_49) ;  /* 0x0000000000048947 */ /* 0x001fea0003800000 */
[----:B------:R0:W5:Y:S02]  /*35c0*/  LDG.E.LTC128B.U16 R159, desc[UR12][R166.64+0x30] ;  /* 0x0000300ca69f7981 */ /* 0x000164000c1e1520 */
.L_x_49:
[----:B------:R-:W-:Y:S05]  /*35d0*/  BSYNC B0 ;  /* 0x0000000000007941 */ /* 0x000fea0003800000 */
.L_x_48:
[----:B-----5:R-:W-:Y:S01]  /*35e0*/  HADD2.F32 R13, -RZ, R159.H0_H0 ;  /* 0x2000009fff0d7230 */ /* 0x020fe20000004100 */
[----:B------:R-:W-:Y:S01]  /*35f0*/  ISETP.GT.AND P1, PT, R8, 0x19, PT ;  /* 0x000000190800780c */ /* 0x000fe20003f24270 */
[----:B------:R-:W-:Y:S01]  /*3600*/  @P0 IMAD.MOV.U32 R12, RZ, RZ, R154 ;  /* 0x000000ffff0c0224 */ /* 0x000fe200078e009a */
[----:B------:R-:W-:Y:S01]  /*3610*/  LOP3.LUT R120, R120, 0xffffff7f, RZ, 0xc0, !PT ;  /* 0xffffff7f78787812 */ /* 0x000fe200078ec0ff */
[----:B------:R-:W-:Y:S01]  /*3620*/  BSSY B0, `(.L_x_50) ;  /* 0x000000b000007945 */ /* 0x000fe20003800000 */
[----:B------:R-:W-:-:S04]  /*3630*/  FMUL R13, R13, R2 ;  /* 0x000000020d0d7220 */ /* 0x000fc80000400000 */
[----:B------:R-:W-:-:S05]  /*3640*/  FFMA R13, R132, R0, R13 ;  /* 0x00000000840d7223 */ /* 0x000fca000000000d */
[----:B------:R-:W-:Y:S02]  /*3650*/  F2FP.F16.F32.PACK_AB R13, RZ, R13 ;  /* 0x0000000dff0d723e */ /* 0x000fe400000000ff */
[----:B------:R-:W-:Y:S02]  /*3660*/  @P1 LOP3.LUT R120, R120, 0x80, RZ, 0xfc, !PT ;  /* 0x0000008078781812 */ /* 0x000fe400078efcff */
[----:B------:R-:W-:Y:S01]  /*3670*/  PRMT R6, R13, 0x7610, R6 ;  /* 0x000076100d067816 */ /* 0x000fe20000000006 */
[----:B------:R-:W-:-:S05]  /*3680*/  @P0 IMAD.MOV.U32 R13, RZ, RZ, R155 ;  /* 0x000000ffff0d0224 */ /* 0x000fca00078e009b */
[----:B------:R0:W-:Y:S01]  /*3690*/  @P0 STG.E.U16 desc[UR12][R12.64+0x30], R6 ;  /* 0x000030060c000986 */ /* 0x0001e2000c10150c */
[----:B------:R-:W-:-:S13]  /*36a0*/  ISETP.GT.AND P0, PT, R7, RZ, P1 ;  /* 0x000000ff0700720c */ /* 0x000fda0000f04270 */
[----:B0-----:R-:W-:Y:S05]  /*36b0*/  @!P0 BRA `(.L_x_51) ;  /* 0x0000000000048947 */ /* 0x001fea0003800000 */
[----:B------:R0:W5:Y:S02]  /*36c0*/  LDG.E.LTC128B.U16 R159, desc[UR12][R166.64+0x32] ;  /* 0x0000320ca69f7981 */ /* 0x000164000c1e1520 */
.L_x_51:
[----:B------:R-:W-:Y:S05]  /*36d0*/  BSYNC B0 ;  /* 0x0000000000007941 */ /* 0x000fea0003800000 */
.L_x_50:
[----:B-----5:R-:W-:Y:S01]  /*36e0*/  HADD2.F32 R13, -RZ, R159.H0_H0 ;  /* 0x2000009fff0d7230 */ /* 0x020fe20000004100 */
[----:B------:R-:W-:Y:S01]  /*36f0*/  BSSY B0, `(.L_x_52) ;  /* 0x000000a000007945 */ /* 0x000fe20003800000 */
[----:B------:R-:W-:-:S03]  /*3700*/  @P0 IMAD.MOV.U32 R12, RZ, RZ, R154 ;  /* 0x000000ffff0c0224 */ /* 0x000fc600078e009a */
[----:B------:R-:W-:Y:S01]  /*3710*/  FMUL R6, R13, R2 ;  /* 0x000000020d067220 */ /* 0x000fe20000400000 */
[----:B------:R-:W-:-:S03]  /*3720*/  @P0 IMAD.MOV.U32 R13, RZ, RZ, R155 ;  /* 0x000000ffff0d0224 */ /* 0x000fc600078e009b */
[----:B------:R-:W-:-:S05]  /*3730*/  FFMA R6, R133, R0, R6 ;  /* 0x0000000085067223 */ /* 0x000fca0000000006 */
[----:B------:R-:W-:-:S05]  /*3740*/  F2FP.F16.F32.PACK_AB R6, RZ, R6 ;  /* 0x00000006ff06723e */ /* 0x000fca00000000ff */
[----:B------:R0:W-:Y:S01]  /*3750*/  @P0 STG.E.U16 desc[UR12][R12.64+0x32], R6 ;  /* 0x000032060c000986 */ /* 0x0001e2000c10150c */
[----:B------:R-:W-:-:S13]  /*3760*/  ISETP.GT.AND P0, PT, R7, 0x8, P2 ;  /* 0x000000080700780c */ /* 0x000fda0001704270 */
[----:B0-----:R-:W-:Y:S05]  /*3770*/  @!P0 BRA `(.L_x_53) ;  /* 0x0000000000048947 */ /* 0x001fea0003800000 */
[----:B------:R0:W5:Y:S02]  /*3780*/  LDG.E.LTC128B.U16 R159, desc[UR12][R10.64+0x30] ;  /* 0x0000300c0a9f7981 */ /* 0x000164000c1e1520 */
.L_x_53:
[----:B------:R-:W-:Y:S05]  /*3790*/  BSYNC B0 ;  /* 0x0000000000007941 */ /* 0x000fea0003800000 */
.L_x_52:
        /* <DEDUP_REMOVED lines=12> */
.L_x_55:
[----:B------:R-:W-:Y:S05]  /*3860*/  BSYNC B0 ;  /* 0x0000000000007941 */ /* 0x000fea0003800000 */
.L_x_54:
[----:B-----5:R-:W-:Y:S01]  /*3870*/  HADD2.F32 R13, -RZ, R159.H0_H0 ;  /* 0x2000009fff0d7230 */ /* 0x020fe20000004100 */
[----:B------:R-:W-:Y:S01]  /*3880*/  ISETP.GT.AND P2, PT, R8, 0x20, PT ;  /* 0x000000200800780c */ /* 0x000fe20003f44270 */
[----:B------:R-:W-:Y:S01]  /*3890*/  @P0 IMAD.MOV.U32 R12, RZ, RZ, R156 ;  /* 0x000000ffff0c0224 */ /* 0x000fe200078e009c */
[----:B------:R-:W-:Y:S01]  /*38a0*/  LOP3.LUT R120, R120, 0xfffffeff, RZ, 0xc0, !PT ;  /* 0xfffffeff78787812 */ /* 0x000fe200078ec0ff */
[----:B------:R-:W-:Y:S01]  /*38b0*/  BSSY B0, `(.L_x_56) ;  /* 0x000000a000007945 */ /* 0x000fe20003800000 */
[----:B------:R-:W-:Y:S01]  /*38c0*/  FMUL R6, R13, R2 ;  /* 0x000000020d067220 */ /* 0x000fe20000400000 */
[----:B------:R-:W-:-:S03]  /*38d0*/  @P0 IMAD.MOV.U32 R13, RZ, RZ, R157 ;  /* 0x000000ffff0d0224 */ /* 0x000fc600078e009d */
[----:B------:R-:W-:-:S05]  /*38e0*/  FFMA R6, R135, R0, R6 ;  /* 0x0000000087067223 */ /* 0x000fca0000000006 */
[----:B------:R-:W-:Y:S02]  /*38f0*/  F2FP.F16.F32.PACK_AB R6, RZ, R6 ;  /* 0x00000006ff06723e */ /* 0x000fe400000000ff */
[----:B------:R-:W-:-:S03]  /*3900*/  @P2 LOP3.LUT R120, R120, 0x100, RZ, 0xfc, !PT ;  /* 0x0000010078782812 */ /* 0x000fc600078efcff */
[----:B------:R0:W-:Y:S01]  /*3910*/  @P0 STG.E.U16 desc[UR12][R12.64+0x32], R6 ;  /* 0x000032060c000986 */ /* 0x0001e2000c10150c */
[----:B------:R-:W-:-:S13]  /*3920*/  ISETP.GT.AND P0, PT, R7, RZ, P2 ;  /* 0x000000ff0700720c */ /* 0x000fda0001704270 */
[----:B0-----:R-:W-:Y:S05]  /*3930*/  @!P0 BRA `(.L_x_57) ;  /* 0x0000000000048947 */ /* 0x001fea0003800000 */
[----:B------:R0:W5:Y:S02]  /*3940*/  LDG.E.LTC128B.U16 R159, desc[UR12][R166.64+0x40] ;  /* 0x0000400ca69f7981 */ /* 0x000164000c1e1520 */
.L_x_57:
[----:B------:R-:W-:Y:S05]  /*3950*/  BSYNC B0 ;  /* 0x0000000000007941 */ /* 0x000fea0003800000 */
.L_x_56:
        /* <DEDUP_REMOVED lines=15> */
.L_x_59:
[----:B------:R-:W-:Y:S05]  /*3a50*/  BSYNC B0 ;  /* 0x0000000000007941 */ /* 0x000fea0003800000 */
.L_x_58:
        /* <DEDUP_REMOVED lines=11> */
.L_x_61:
[----:B------:R-:W-:Y:S05]  /*3b10*/  BSYNC B0 ;  /* 0x0000000000007941 */ /* 0x000fea0003800000 */
.L_x_60:
        /* <DEDUP_REMOVED lines=12> */
.L_x_63:
[----:B------:R-:W-:Y:S05]  /*3be0*/  BSYNC B0 ;  /* 0x0000000000007941 */ /* 0x000fea0003800000 */
.L_x_62:
        /* <DEDUP_REMOVED lines=14> */
.L_x_65:
[----:B------:R-:W-:Y:S05]  /*3cd0*/  BSYNC B0 ;  /* 0x0000000000007941 */ /* 0x000fea0003800000 */
.L_x_64:
        /* <DEDUP_REMOVED lines=15> */
.L_x_67:
[----:B------:R-:W-:Y:S05]  /*3dd0*/  BSYNC B0 ;  /* 0x0000000000007941 */ /* 0x000fea0003800000 */
.L_x_66:
        /* <DEDUP_REMOVED lines=11> */
.L_x_69:
[----:B------:R-:W-:Y:S05]  /*3e90*/  BSYNC B0 ;  /* 0x0000000000007941 */ /* 0x000fea0003800000 */
.L_x_68:
        /* <DEDUP_REMOVED lines=12> */
.L_x_71:
[----:B------:R-:W-:Y:S05]  /*3f60*/  BSYNC B0 ;  /* 0x0000000000007941 */ /* 0x000fea0003800000 */
.L_x_70:
[----:B-----5:R-:W-:Y:S01]  /*3f70*/  HADD2.F32 R13, -RZ, R159.H0_H0 ;  /* 0x2000009fff0d7230 */ /* 0x020fe20000004100 */
[----:B------:R-:W-:Y:S01]  /*3f80*/  ISETP.GT.AND P3, PT, R8, 0x30, PT ;  /* 0x000000300800780c */ /* 0x000fe20003f64270 */
[----:B------:R-:W-:Y:S01]  /*3f90*/  @P0 IMAD.MOV.U32 R12, RZ, RZ, R156 ;  /* 0x000000ffff0c0224 */ /* 0x000fe200078e009c */
[----:B------:R-:W-:Y:S02]  /*3fa0*/  BSSY B0, `(.L_x_72) ;  /* 0x0000009000007945 */ /* 0x000fe40003800000 */
[----:B------:R-:W-:Y:S01]  /*3fb0*/  FMUL R6, R13, R2 ;  /* 0x000000020d067220 */ /* 0x000fe20000400000 */
[----:B------:R-:W-:-:S03]  /*3fc0*/  @P0 IMAD.MOV.U32 R13, RZ, RZ, R157 ;  /* 0x000000ffff0d0224 */ /* 0x000fc600078e009d */
[----:B------:R-:W-:-:S05]  /*3fd0*/  FFMA R6, R143, R0, R6 ;  /* 0x000000008f067223 */ /* 0x000fca0000000006 */
[----:B------:R-:W-:-:S05]  /*3fe0*/  F2FP.F16.F32.PACK_AB R6, RZ, R6 ;  /* 0x00000006ff06723e */ /* 0x000fca00000000ff */
[----:B------:R0:W-:Y:S01]  /*3ff0*/  @P0 STG.E.U16 desc[UR12][R12.64+0x52], R6 ;  /* 0x000052060c000986 */ /* 0x0001e2000c10150c */
[----:B------:R-:W-:-:S13]  /*4000*/  ISETP.GT.AND P0, PT, R7, RZ, P3 ;  /* 0x000000ff0700720c */ /* 0x000fda0001f04270 */
[----:B0-----:R-:W-:Y:S05]  /*4010*/  @!P0 BRA `(.L_x_73) ;  /* 0x0000000000048947 */ /* 0x001fea0003800000 */
[----:B------:R0:W5:Y:S02]  /*4020*/  LDG.E.LTC128B.U16 R159, desc[UR12][R166.64+0x60] ;  /* 0x0000600ca69f7981 */ /* 0x000164000c1e1520 */
.L_x_73:
[----:B------:R-:W-:Y:S05]  /*4030*/  BSYNC B0 ;  /* 0x0000000000007941 */ /* 0x000fea0003800000 */
.L_x_72:
[----:B-----5:R-:W-:Y:S01]  /*4040*/  HADD2.F32 R13, -RZ, R159.H0_H0 ;  /* 0x2000009fff0d7230 */ /* 0x020fe20000004100 */
[----:B------:R-:W-:Y:S01]  /*4050*/  ISETP.GT.AND P2, PT, R8, 0x31, PT ;  /* 0x000000310800780c */ /* 0x000fe20003f44270 */
        /* <DEDUP_REMOVED lines=8> */
[----:B------:R-:W-:-:S13]  /*40e0*/  ISETP.GT.AND P0, PT, R7, RZ, P2 ;  /* 0x000000ff0700720c */ /* 0x000fda0001704270 */
[----:B0-----:R-:W-:Y:S05]  /*40f0*/  @!P0 BRA `(.L_x_75) ;  /* 0x0000000000048947 */ /* 0x001fea0003800000 */
[----:B------:R0:W5:Y:S02]  /*4100*/  LDG.E.LTC128B.U16 R159, desc[UR12][R166.64+0x62] ;  /* 0x0000620ca69f7981 */ /* 0x000164000c1e1520 */
.L_x_75:
[----:B------:R-:W-:Y:S05]  /*4110*/  BSYNC B0 ;  /* 0x0000000000007941 */ /* 0x000fea0003800000 */
.L_x_74:
        /* <DEDUP_REMOVED lines=11> */
.L_x_77:
[----:B------:R-:W-:Y:S05]  /*41d0*/  BSYNC B0 ;  /* 0x0000000000007941 */ /* 0x000fea0003800000 */
.L_x_76:
        /* <DEDUP_REMOVED lines=12> */
.L_x_79:
[----:B------:R-:W-:Y:S05]  /*42a0*/  BSYNC B0 ;  /* 0x0000000000007941 */ /* 0x000fea0003800000 */
.L_x_78:
        /* <DEDUP_REMOVED lines=12> */
.L_x_81:
[----:B------:R-:W-:Y:S05]  /*4370*/  BSYNC B0 ;  /* 0x0000000000007941 */ /* 0x000fea0003800000 */
.L_x_80:
        /* <DEDUP_REMOVED lines=9> */
[----:B------:R-:W-:-:S04]  /*4410*/  ISETP.GT.AND P0, PT, R8, 0x39, PT ;  /* 0x000000390800780c */ /* 0x000fc80003f04270 */
[----:B------:R-:W-:-:S13]  /*4420*/  ISETP.GT.AND P5, PT, R7, RZ, P0 ;  /* 0x000000ff0700720c */ /* 0x000fda00007a4270 */
[----:B0-----:R-:W-:Y:S05]  /*4430*/  @!P5 BRA `(.L_x_83) ;  /* 0x000000000004d947 */ /* 0x001fea0003800000 */
[----:B------:R0:W5:Y:S02]  /*4440*/  LDG.E.LTC128B.U16 R159, desc[UR12][R166.64+0x72] ;  /* 0x0000720ca69f7981 */ /* 0x000164000c1e1520 */
.L_x_83:
[----:B------:R-:W-:Y:S05]  /*4450*/  BSYNC B0 ;  /* 0x0000000000007941 */ /* 0x000fea0003800000 */
.L_x_82:
        /* <DEDUP_REMOVED lines=11> */
.L_x_85:
[----:B------:R-:W-:Y:S05]  /*4510*/  BSYNC B0 ;  /* 0x0000000000007941 */ /* 0x000fea0003800000 */
.L_x_84:
        /* <DEDUP_REMOVED lines=12> */
.L_x_87:
[----:B------:R-:W-:Y:S05]  /*45e0*/  BSYNC B0 ;  /* 0x0000000000007941 */ /* 0x000fea0003800000 */
.L_x_86:
[----:B0--3-5:R-:W-:Y:S01]  /*45f0*/  HADD2.F32 R11, -RZ, R159.H0_H0 ;  /* 0x2000009fff0b7230 */ /* 0x029fe20000004100 */
[----:B------:R-:W-:Y:S01]  /*4600*/  LOP3.LUT R121, R9, 0x10, RZ, 0xfc, !PT ;  /* 0x0000001009797812 */ /* 0x000fe200078efcff */
[----:B------:R-:W-:Y:S01]  /*4610*/  @P5 IMAD.MOV.U32 R12, RZ, RZ, R156 ;  /* 0x000000ffff0c5224 */ /* 0x000fe200078e009c */
[----:B------:R-:W-:Y:S01]  /*4620*/  USHF.L.U32 UR22, UR4, 0x7, URZ ;  /* 0x0000000704167899 */ /* 0x000fe2000800063f */
[----:B------:R-:W-:Y:S02]  /*4630*/  @P5 IMAD.MOV.U32 R13, RZ, RZ, R157 ;  /* 0x000000ffff0d5224 */ /* 0x000fe400078e009d */
[----:B------:R-:W-:Y:S01]  /*4640*/  FMUL R6, R11, R2 ;  /* 0x000000020b067220 */ /* 0x000fe20000400000 */
[----:B------:R-:W-:-:S03]  /*4650*/  USHF.L.U64.HI UR4, UR4, 0x7, UR5 ;  /* 0x0000000704047899 */ /* 0x000fc60008010205 */
[----:B------:R-:W-:-:S05]  /*4660*/  FFMA R6, R151, R0, R6 ;  /* 0x0000000097067223 */ /* 0x000fca0000000006 */
[----:B------:R-:W-:-:S05]  /*4670*/  F2FP.F16.F32.PACK_AB R6, RZ, R6 ;  /* 0x00000006ff06723e */ /* 0x000fca00000000ff */
[----:B------:R0:W-:Y:S01]  /*4680*/  @P5 STG.E.U16 desc[UR12][R12.64+0x72], R6 ;  /* 0x000072060c005986 */ /* 0x0001e2000c10150c */
[----:B------:R-:W-:-:S05]  /*4690*/  IADD3 R124, P5, R121, R154, RZ ;  /* 0x0000009a797c7210 */ /* 0x000fca0007fbe0ff */
[----:B------:R-:W-:Y:S01]  /*46a0*/  IMAD.X R125, R15, 0x1, R155, P5 ;  /* 0x000000010f7d7824 */ /* 0x000fe200028e069b */
[----:B------:R-:W-:-:S04]  /*46b0*/  IADD3 R10, P5, R20, UR22, RZ ;  /* 0x00000016140a7c10 */ /* 0x000fc8000ffbe0ff */
[----:B------:R-:W-:Y:S02]  /*46c0*/  IADD3.X R11, R21, UR4, RZ, P5, !PT ;  /* 0x00000004150b7c10 */ /* 0x000fe4000affe4ff */
[----:B------:R-:W-:-:S13]  /*46d0*/  ISETP.GT.AND P5, PT, R7, 0x40, P4 ;  /* 0x000000400700780c */ /* 0x000fda00027a4270 */
[----:B------:R-:W0:Y:S01]  /*46e0*/  @P5 LDG.E.LTC128B.U16 R159, desc[UR12][R10.64] ;  /* 0x0000000c0a9f5981 */ /* 0x000e22000c1e1520 */
[----:B------:R-:W-:Y:S01]  /*46f0*/  LOP3.LUT R23, R9, 0x12, RZ, 0xfc, !PT ;  /* 0x0000001209177812 */ /* 0x000fe200078efcff */
[----:B------:R-:W-:Y:S01]  /*4700*/  ULOP3.LUT UR21, UR22, 0x2, URZ, 0xfc, !UPT ;  /* 0x0000000216157892 */ /* 0x000fe2000f8efc3f */
[----:B0-----:R-:W-:-:S05]  /*4710*/  HADD2.F32 R13, -RZ, R159.H0_H0 ;  /* 0x2000009fff0d7230 */ /* 0x001fca0000004100 */
[----:B------:R-:W-:-:S04]  /*4720*/  FMUL R13, R13, R2 ;  /* 0x000000020d0d7220 */ /* 0x000fc80000400000 */
[----:B------:R-:W-:-:S05]  /*4730*/  FFMA R13, R88, R0, R13 ;  /* 0x00000000580d7223 */ /* 0x000fca000000000d */
[----:B------:R-:W-:-:S04]  /*4740*/  F2FP.F16.F32.PACK_AB R13, RZ, R13 ;  /* 0x0000000dff0d723e */ /* 0x000fc800000000ff */
[----:B------:R-:W-:-:S05]  /*4750*/  PRMT R8, R13, 0x7610, R8 ;  /* 0x000076100d087816 */ /* 0x000fca0000000008 */
[----:B------:R0:W-:Y:S01]  /*4760*/  @P5 STG.E.U16 desc[UR12][R4.64], R8 ;  /* 0x0000000804005986 */ /* 0x0001e2000c10150c */
[----:B------:R-:W-:-:S05]  /*4770*/  IADD3 R126, P5, R23, R154, RZ ;  /* 0x0000009a177e7210 */ /* 0x000fca0007fbe0ff */
[----:B------:R-:W-:Y:S01]  /*4780*/  IMAD.X R127, R15, 0x1, R155, P5 ;  /* 0x000000010f7f7824 */ /* 0x000fe200028e069b */
[----:B------:R-:W-:-:S04]  /*4790*/  IADD3 R128, P5, R20, UR21, RZ ;  /* 0x0000001514807c10 */ /* 0x000fc8000ffbe0ff */
[----:B------:R-:W-:Y:S02]  /*47a0*/  IADD3.X R129, R21, UR4, RZ, P5, !PT ;  /* 0x0000000415817c10 */ /* 0x000fe4000affe4ff */
[----:B------:R-:W-:-:S13]  /*47b0*/  ISETP.GT.AND P5, PT, R7, 0x40, P6 ;  /* 0x000000400700780c */ /* 0x000fda00037a4270 */
[----:B------:R-:W3:Y:S01]  /*47c0*/  @P5 LDG.E.LTC128B.U16 R159, desc[UR12][R128.64] ;  /* 0x0000000c809f5981 */ /* 0x000ee2000c1e1520 */
[----:B------:R-:W-:Y:S01]  /*47d0*/  BSSY B0, `(.L_x_88) ;  /* 0x000000d000007945 */ /* 0x000fe20003800000 */
[----:B---3--:R-:W-:-:S05]  /*47e0*/  HADD2.F32 R13, -RZ, R159.H0_H0 ;  /* 0x2000009fff0d7230 */ /* 0x008fca0000004100 */
[----:B------:R-:W-:-:S04]  /*47f0*/  FMUL R6, R13, R2 ;  /* 0x000000020d067220 */ /* 0x000fc80000400000 */
        /* <DEDUP_REMOVED lines=8> */
[----:B0-----:R-:W-:Y:S05]  /*4880*/  @!P5 BRA `(.L_x_89) ;  /* 0x000000000004d947 */ /* 0x001fea0003800000 */
[----:B------:R0:W5:Y:S02]  /*4890*/  LDG.E.LTC128B.U16 R159, desc[UR12][R12.64] ;  /* 0x0000000c0c9f7981 */ /* 0x000164000c1e1520 */
.L_x_89:
[----:B------:R-:W-:Y:S05]  /*48a0*/  BSYNC B0 ;  /* 0x0000000000007941 */ /* 0x000fea0003800000 */
.L_x_88:
[----:B-----5:R-:W-:Y:S01]  /*48b0*/  HADD2.F32 R89, -RZ, R159.H0_H0 ;  /* 0x2000009fff597230 */ /* 0x020fe20000004100 */
[----:B------:R-:W-:Y:S01]  /*48c0*/  BSSY B0, `(.L_x_90) ;  /* 0x000000d000007945 */ /* 0x000fe20003800000 */
[----:B------:R-:W-:-:S03]  /*48d0*/  PRMT R88, R159, 0x7610, R88 ;  /* 0x000076109f587816 */ /* 0x000fc60000000058 */
[----:B------:R-:W-:-:S04]  /*48e0*/  FMUL R89, R89, R2 ;  /* 0x0000000259597220 */ /* 0x000fc80000400000 */
[----:B------:R-:W-:-:S05]  /*48f0*/  FFMA R89, R90, R0, R89 ;  /* 0x000000005a597223 */ /* 0x000fca0000000059 */
[----:B------:R-:W-:-:S05]  /*4900*/  F2FP.F16.F32.PACK_AB R89, RZ, R89 ;  /* 0x00000059ff59723e */ /* 0x000fca00000000ff */
[----:B------:R3:W-:Y:S01]  /*4910*/  @P5 STG.E.U16 desc[UR12][R18.64], R89 ;  /* 0x0000005912005986 */ /* 0x0007e2000c10150c */
[----:B------:R-:W-:-:S05]  /*4920*/  IADD3 R128, P5, R3, R156, RZ ;  /* 0x0000009c03807210 */ /* 0x000fca0007fbe0ff */
[----:B------:R-:W-:Y:S01]  /*4930*/  IMAD.X R129, R15, 0x1, R157, P5 ;  /* 0x000000010f817824 */ /* 0x000fe200028e069d */
[----:B------:R-:W-:-:S13]  /*4940*/  ISETP.GT.AND P5, PT, R7, 0x48, P6 ;  /* 0x000000480700780c */ /* 0x000fda00037a4270 */
[----:B---3--:R-:W-:Y:S05]  /*4950*/  @!P5 BRA `(.L_x_91) ;  /* 0x00000000000cd947 */ /* 0x008fea0003800000 */
[----:B------:R-:W-:-:S04]  /*4960*/  IADD3 R88, P6, R16, UR21, RZ ;  /* 0x0000001510587c10 */ /* 0x000fc8000ffde0ff */
[----:B------:R-:W-:-:S05]  /*4970*/  IADD3.X R89, R17, UR4, RZ, P6, !PT ;  /* 0x0000000411597c10 */ /* 0x000fca000b7fe4ff */
[----:B------:R3:W5:Y:S04]  /*4980*/  LDG.E.LTC128B.U16 R88, desc[UR12][R88.64] ;  /* 0x0000000c58587981 */ /* 0x000768000c1e1520 */
.L_x_91:
[----:B------:R-:W-:Y:S05]  /*4990*/  BSYNC B0 ;  /* 0x0000000000007941 */ /* 0x000fea0003800000 */
.L_x_90:
[----:B---3-5:R-:W-:Y:S01]  /*49a0*/  HADD2.F32 R89, -RZ, R88.H0_H0 ;  /* 0x20000058ff597230 */ /* 0x028fe20000004100 */
[----:B------:R-:W-:Y:S01]  /*49b0*/  ULOP3.LUT UR20, UR22, 0x10, URZ, 0xfc, !UPT ;  /* 0x0000001016147892 */ /* 0x000fe2000f8efc3f */
[----:B------:R-:W-:-:S03]  /*49c0*/  LOP3.LUT P6, RZ, R120, 0x4, RZ, 0xc0, !PT ;  /* 0x0000000478ff7812 */ /* 0x000fc600078cc0ff */
[----:B------:R-:W-:Y:S01]  /*49d0*/  FMUL R6, R89, R2 ;  /* 0x0000000259067220 */ /* 0x000fe20000400000 */
[----:B------:R-:W-:-:S03]  /*49e0*/  LOP3.LUT R89, R9, 0x20, RZ, 0xfc, !PT ;  /* 0x0000002009597812 */ /* 0x000fc600078efcff */
        /* <DEDUP_REMOVED lines=8> */
[----:B------:R-:W2:Y:S01]  /*4a70*/  @P5 LDG.E.LTC128B.U16 R88, desc[UR12][R130.64] ;  /* 0x0000000c82585981 */ /* 0x000ea2000c1e1520 */
[----:B------:R-:W-:Y:S01]  /*4a80*/  ULOP3.LUT UR19, UR22, 0x12, URZ, 0xfc, !UPT ;  /* 0x0000001216137892 */ /* 0x000fe2000f8efc3f */
[----:B--2---:R-:W-:-:S05]  /*4a90*/  HADD2.F32 R91, -RZ, R88.H0_H0 ;  /* 0x20000058ff5b7230 */ /* 0x004fca0000004100 */
[----:B------:R-:W-:-:S04]  /*4aa0*/  FMUL R91, R91, R2 ;  /* 0x000000025b5b7220 */ /* 0x000fc80000400000 */
[----:B------:R-:W-:-:S05]  /*4ab0*/  FFMA R91, R92, R0, R91 ;  /* 0x000000005c5b7223 */ /* 0x000fca000000005b */
[----:B------:R-:W-:-:S04]  /*4ac0*/  F2FP.F16.F32.PACK_AB R91, RZ, R91 ;  /* 0x0000005bff5b723e */ /* 0x000fc800000000ff */
[----:B------:R-:W-:Y:S02]  /*4ad0*/  PRMT R8, R91, 0x7610, R8 ;  /* 0x000076105b087816 */ /* 0x000fe40000000008 */
[----:B------:R-:W-:-:S03]  /*4ae0*/  LOP3.LUT R91, R9, 0x22, RZ, 0xfc, !PT ;  /* 0x00000022095b7812 */ /* 0x000fc600078efcff */
[----:B------:R2:W-:Y:S01]  /*4af0*/  @P5 STG.E.U16 desc[UR12][R124.64], R8 ;  /* 0x000000087c005986 */ /* 0x0005e2000c10150c */
[----:B---3--:R-:W-:-:S05]  /*4b00*/  IADD3 R128, P5, R91, R154, RZ ;  /* 0x0000009a5b807210 */ /* 0x008fca0007fbe0ff */
[----:B------:R-:W-:Y:S01]  /*4b10*/  IMAD.X R129, R15, 0x1, R155, P5 ;  /* 0x000000010f817824 */ /* 0x000fe200028e069b */
[----:B------:R-:W-:-:S04]  /*4b20*/  IADD3 R130, P5, R20, UR19, RZ ;  /* 0x0000001314827c10 */ /* 0x000fc8000ffbe0ff */
[----:B------:R-:W-:Y:S02]  /*4b30*/  IADD3.X R131, R21, UR4, RZ, P5, !PT ;  /* 0x0000000415837c10 */ /* 0x000fe4000affe4ff */
[----:B------:R-:W-:-:S04]  /*4b40*/  LOP3.LUT P5, RZ, R120, 0x8, RZ, 0xc0, !PT ;  /* 0x0000000878ff7812 */ /* 0x000fc800078ac0ff */
        /* <DEDUP_REMOVED lines=8> */
[----:B--2---:R-:W-:-:S05]  /*4bd0*/  IADD3 R124, P5, R121, R156, RZ ;  /* 0x0000009c797c7210 */ /* 0x004fca0007fbe0ff */
[----:B------:R-:W-:Y:S01]  /*4be0*/  IMAD.X R125, R15, 0x1, R157, P5 ;  /* 0x000000010f7d7824 */ /* 0x000fe200028e069d */
[----:B------:R-:W-:-:S13]  /*4bf0*/  ISETP.GT.AND P5, PT, R7, 0x48, P6 ;  /* 0x000000480700780c */ /* 0x000fda00037a4270 */
[----:B---3--:R-:W-:Y:S05]  /*4c00*/  @!P5 BRA `(.L_x_93) ;  /* 0x00000000000cd947 */ /* 0x008fea0003800000 */
[----:B------:R-:W-:-:S04]  /*4c10*/  IADD3 R92, P6, R16, UR20, RZ ;  /* 0x00000014105c7c10 */ /* 0x000fc8000ffde0ff */
[----:B------:R-:W-:-:S05]  /*4c20*/  IADD3.X R93, R17, UR4, RZ, P6, !PT ;  /* 0x00000004115d7c10 */ /* 0x000fca000b7fe4ff */
[----:B------:R2:W5:Y:S04]  /*4c30*/  LDG.E.LTC128B.U16 R88, desc[UR12][R92.64] ;  /* 0x0000000c5c587981 */ /* 0x000568000c1e1520 */
.L_x_93:
[----:B------:R-:W-:Y:S05]  /*4c40*/  BSYNC B0 ;  /* 0x0000000000007941 */ /* 0x000fea0003800000 */
.L_x_92:
[----:B--2--5:R-:W-:Y:S01]  /*4c50*/  HADD2.F32 R93, -RZ, R88.H0_H0 ;  /* 0x20000058ff5d7230 */ /* 0x024fe20000004100 */
[----:B------:R-:W-:Y:S01]  /*4c60*/  LOP3.LUT P6, RZ, R120, 0x8, RZ, 0xc0, !PT ;  /* 0x0000000878ff7812 */ /* 0x000fe200078cc0ff */
[----:B------:R-:W-:Y:S03]  /*4c70*/  BSSY B0, `(.L_x_94) ;  /* 0x000000c000007945 */ /* 0x000fe60003800000 */
[----:B------:R-:W-:-:S04]  /*4c80*/  FMUL R93, R93, R2 ;  /* 0x000000025d5d7220 */ /* 0x000fc80000400000 */
[----:B------:R-:W-:-:S05]  /*4c90*/  FFMA R93, R94, R0, R93 ;  /* 0x000000005e5d7223 */ /* 0x000fca000000005d */
[----:B------:R-:W-:-:S05]  /*4ca0*/  F2FP.F16.F32.PACK_AB R93, RZ, R93 ;  /* 0x0000005dff5d723e */ /* 0x000fca00000000ff */
[----:B------:R2:W-:Y:S01]  /*4cb0*/  @P5 STG.E.U16 desc[UR12][R124.64], R93 ;  /* 0x0000005d7c005986 */ /* 0x0005e2000c10150c */
[----:B------:R-:W-:-:S05]  /*4cc0*/  IADD3 R126, P5, R23, R156, RZ ;  /* 0x0000009c177e7210 */ /* 0x000fca0007fbe0ff */
[----:B------:R-:W-:Y:S01]  /*4cd0*/  IMAD.X R127, R15, 0x1, R157, P5 ;  /* 0x000000010f7f7824 */ /* 0x000fe200028e069d */
[----:B------:R-:W-:-:S13]  /*4ce0*/  ISETP.GT.AND P5, PT, R7, 0x48, P6 ;  /* 0x000000480700780c */ /* 0x000fda00037a4270 */
[----:B--2---:R-:W-:Y:S05]  /*4cf0*/  @!P5 BRA `(.L_x_95) ;  /* 0x00000000000cd947 */ /* 0x004fea0003800000 */
[----:B------:R-:W-:-:S04]  /*4d00*/  IADD3 R92, P6, R16, UR19, RZ ;  /* 0x00000013105c7c10 */ /* 0x000fc8000ffde0ff */
[----:B------:R-:W-:-:S05]  /*4d10*/  IADD3.X R93, R17, UR4, RZ, P6, !PT ;  /* 0x00000004115d7c10 */ /* 0x000fca000b7fe4ff */
[----:B------:R2:W5:Y:S04]  /*4d20*/  LDG.E.LTC128B.U16 R88, desc[UR12][R92.64] ;  /* 0x0000000c5c587981 */ /* 0x000568000c1e1520 */
.L_x_95:
[----:B------:R-:W-:Y:S05]  /*4d30*/  BSYNC B0 ;  /* 0x0000000000007941 */ /* 0x000fea0003800000 */
.L_x_94:
[----:B--2--5:R-:W-:Y:S01]  /*4d40*/  HADD2.F32 R93, -RZ, R88.H0_H0 ;  /* 0x20000058ff5d7230 */ /* 0x024fe20000004100 */
        /* <DEDUP_REMOVED lines=12> */
[----:B------:R-:W3:Y:S01]  /*4e10*/  @P5 LDG.E.LTC128B.U16 R88, desc[UR12][R130.64] ;  /* 0x0000000c82585981 */ /* 0x000ee2000c1e1520 */
[----:B------:R-:W-:Y:S01]  /*4e20*/  ULOP3.LUT UR17, UR22, 0x22, URZ, 0xfc, !UPT ;  /* 0x0000002216117892 */ /* 0x000fe2000f8efc3f */
[----:B---3--:R-:W-:-:S05]  /*4e30*/  HADD2.F32 R95, -RZ, R88.H0_H0 ;  /* 0x20000058ff5f7230 */ /* 0x008fca0000004100 */
[----:B------:R-:W-:-:S04]  /*4e40*/  FMUL R95, R95, R2 ;  /* 0x000000025f5f7220 */ /* 0x000fc80000400000 */
[----:B------:R-:W-:-:S05]  /*4e50*/  FFMA R95, R96, R0, R95 ;  /* 0x00000000605f7223 */ /* 0x000fca000000005f */
[----:B------:R-:W-:-:S04]  /*4e60*/  F2FP.F16.F32.PACK_AB R95, RZ, R95 ;  /* 0x0000005fff5f723e */ /* 0x000fc800000000ff */
[----:B------:R-:W-:Y:S02]  /*4e70*/  PRMT R8, R95, 0x7610, R8 ;  /* 0x000076105f087816 */ /* 0x000fe40000000008 */
[----:B------:R-:W-:-:S03]  /*4e80*/  LOP3.LUT R95, R9, 0x32, RZ, 0xfc, !PT ;  /* 0x00000032095f7812 */ /* 0x000fc600078efcff */
[----:B------:R3:W-:Y:S01]  /*4e90*/  @P5 STG.E.U16 desc[UR12][R122.64], R8 ;  /* 0x000000087a005986 */ /* 0x0007e2000c10150c */
[----:B--2---:R-:W-:-:S05]  /*4ea0*/  IADD3 R126, P5, R95, R154, RZ ;  /* 0x0000009a5f7e7210 */ /* 0x004fca0007fbe0ff */
[----:B------:R-:W-:Y:S01]  /*4eb0*/  IMAD.X R127, R15, 0x1, R155, P5 ;  /* 0x000000010f7f7824 */ /* 0x000fe200028e069b */
[----:B------:R-:W-:-:S04]  /*4ec0*/  IADD3 R130, P5, R20, UR17, RZ ;  /* 0x0000001114827c10 */ /* 0x000fc8000ffbe0ff */
[----:B------:R-:W-:Y:S02]  /*4ed0*/  IADD3.X R131, R21, UR4, RZ, P5, !PT ;  /* 0x0000000415837c10 */ /* 0x000fe4000affe4ff */
[----:B------:R-:W-:-:S04]  /*4ee0*/  LOP3.LUT P5, RZ, R120, 0x20, RZ, 0xc0, !PT ;  /* 0x0000002078ff7812 */ /* 0x000fc800078ac0ff */
[----:B------:R-:W-:-:S13]  /*4ef0*/  ISETP.GT.AND P5, PT, R7, 0x40, P5 ;  /* 0x000000400700780c */ /* 0x000fda0002fa4270 */
[----:B------:R-:W2:Y:S01]  /*4f00*/  @P5 LDG.E.LTC128B.U16 R88, desc[UR12][R130.64] ;  /* 0x0000000c82585981 */ /* 0x000ea2000c1e1520 */
[----:B------:R-:W-:Y:S01]  /*4f10*/  BSSY B0, `(.L_x_96) ;  /* 0x000000d000007945 */ /* 0x000fe20003800000 */
[----:B--2---:R-:W-:-:S05]  /*4f20*/  HADD2.F32 R133, -RZ, R88.H0_H0 ;  /* 0x20000058ff857230 */ /* 0x004fca0000004100 */
[----:B------:R-:W-:-:S04]  /*4f30*/  FMUL R6, R133, R2 ;  /* 0x0000000285067220 */ /* 0x000fc80000400000 */
[----:B------:R-:W-:-:S05]  /*4f40*/  FFMA R6, R97, R0, R6 ;  /* 0x0000000061067223 */ /* 0x000fca0000000006 */
[----:B------:R-:W-:-:S05]  /*4f50*/  F2FP.F16.F32.PACK_AB R6, RZ, R6 ;  /* 0x00000006ff06723e */ /* 0x000fca00000000ff */
[----:B------:R2:W-:Y:S01]  /*4f60*/  @P5 STG.E.U16 desc[UR12][R128.64], R6 ;  /* 0x0000000680005986 */ /* 0x0005e2000c10150c */
[----:B---3--:R-:W-:-:S05]  /*4f70*/  IADD3 R122, P5, R89, R156, RZ ;  /* 0x0000009c597a7210 */ /* 0x008fca0007fbe0ff */
[----:B------:R-:W-:Y:S01]  /*4f80*/  IMAD.X R123, R15, 0x1, R157, P5 ;  /* 0x000000010f7b7824 */ /* 0x000fe200028e069d */
[----:B------:R-:W-:-:S13]  /*4f90*/  ISETP.GT.AND P5, PT, R7, 0x48, P6 ;  /* 0x000000480700780c */ /* 0x000fda00037a4270 */
[----:B--2---:R-:W-:Y:S05]  /*4fa0*/  @!P5 BRA `(.L_x_97) ;  /* 0x00000000000cd947 */ /* 0x004fea0003800000 */
[----:B------:R-:W-:-:S04]  /*4fb0*/  IADD3 R96, P6, R16, UR18, RZ ;  /* 0x0000001210607c10 */ /* 0x000fc8000ffde0ff */
[----:B------:R-:W-:-:S05]  /*4fc0*/  IADD3.X R97, R17, UR4, RZ, P6, !PT ;  /* 0x0000000411617c10 */ /* 0x000fca000b7fe4ff */
[----:B------:R2:W5:Y:S04]  /*4fd0*/  LDG.E.LTC128B.U16 R88, desc[UR12][R96.64] ;  /* 0x0000000c60587981 */ /* 0x000568000c1e1520 */
.L_x_97:
[----:B------:R-:W-:Y:S05]  /*4fe0*/  BSYNC B0 ;  /* 0x0000000000007941 */ /* 0x000fea0003800000 */
.L_x_96:
        /* <DEDUP_REMOVED lines=14> */
.L_x_99:
[----:B------:R-:W-:Y:S05]  /*50d0*/  BSYNC B0 ;  /* 0x0000000000007941 */ /* 0x000fea0003800000 */
.L_x_98:
        /* <DEDUP_REMOVED lines=42> */
.L_x_101:
[----:B------:R-:W-:Y:S05]  /*5380*/  BSYNC B0 ;  /* 0x0000000000007941 */ /* 0x000fea0003800000 */
.L_x_100:
        /* <DEDUP_REMOVED lines=14> */
.L_x_103:
[----:B------:R-:W-:Y:S05]  /*5470*/  BSYNC B0 ;  /* 0x0000000000007941 */ /* 0x000fea0003800000 */
.L_x_102:
        /* <DEDUP_REMOVED lines=42> */
.L_x_105:
[----:B------:R-:W-:Y:S05]  /*5720*/  BSYNC B0 ;  /* 0x0000000000007941 */ /* 0x000fea0003800000 */
.L_x_104:
        /* <DEDUP_REMOVED lines=14> */
.L_x_107:
[----:B------:R-:W-:Y:S05]  /*5810*/  BSYNC B0 ;  /* 0x0000000000007941 */ /* 0x000fea0003800000 */
.L_x_106:
        /* <DEDUP_REMOVED lines=42> */
.L_x_109:
[----:B------:R-:W-:Y:S05]  /*5ac0*/  BSYNC B0 ;  /* 0x0000000000007941 */ /* 0x000fea0003800000 */
.L_x_108:
        /* <DEDUP_REMOVED lines=14> */
.L_x_111:
[----:B------:R-:W-:Y:S05]  /*5bb0*/  BSYNC B0 ;  /* 0x0000000000007941 */ /* 0x000fea0003800000 */
.L_x_110:
[----:B--2--5:R-:W-:Y:S01]  /*5bc0*/  HADD2.F32 R109, -RZ, R88.H0_H0 ;  /* 0x20000058ff6d7230 */ /* 0x024fe20000004100 */
[----:B------:R-:W-:-:S04]  /*5bd0*/  ULOP3.LUT UR8, UR22, 0x60, URZ, 0xfc, !UPT ;  /* 0x0000006016087892 */ /* 0x000fc8000f8efc3f */
        /* <DEDUP_REMOVED lines=38> */
.L_x_113:
[----:B------:R-:W-:Y:S05]  /*5e40*/  BSYNC B0 ;  /* 0x0000000000007941 */ /* 0x000fea0003800000 */
.L_x_112:
[----:B--2--5:R-:W-:Y:S01]  /*5e50*/  HADD2.F32 R113, -RZ, R88.H0_H0 ;  /* 0x20000058ff717230 */ /* 0x024fe20000004100 */
[----:B------:R-:W-:Y:S04]  /*5e60*/  BSSY B0, `(.L_x_114) ;  /* 0x000000c000007945 */ /* 0x000fe80003800000 */
        /* <DEDUP_REMOVED lines=11> */
.L_x_115:
[----:B------:R-:W-:Y:S05]  /*5f20*/  BSYNC B0 ;  /* 0x0000000000007941 */ /* 0x000fea0003800000 */
.L_x_114:
[----:B--2--5:R-:W-:Y:S01]  /*5f30*/  HADD2.F32 R113, -RZ, R88.H0_H0 ;  /* 0x20000058ff717230 */ /* 0x024fe20000004100 */
[----:B------:R-:W-:-:S04]  /*5f40*/  ULOP3.LUT UR6, UR22, 0x70, URZ, 0xfc, !UPT ;  /* 0x0000007016067892 */ /* 0x000fc8000f8efc3f */
[----:B------:R-:W-:-:S04]  /*5f50*/  FMUL R6, R113, R2 ;  /* 0x0000000271067220 */ /* 0x000fc80000400000 */
[----:B------:R-:W-:-:S05]  /*5f60*/  FFMA R6, R115, R0, R6 ;  /* 0x0000000073067223 */ /* 0x000fca0000000006 */
[----:B------:R-:W-:-:S05]  /*5f70*/  F2FP.F16.F32.PACK_AB R6, RZ, R6 ;  /* 0x00000006ff06723e */ /* 0x000fca00000000ff */
[----:B------:R-:W-:Y:S01]  /*5f80*/  @P5 STG.E.U16 desc[UR12][R128.64], R6 ;  /* 0x0000000680005986 */ /* 0x000fe2000c10150c */
        /* <DEDUP_REMOVED lines=10> */
[----:B------:R-:W-:-:S05]  /*6030*/  F2FP.F16.F32.PACK_AB R123, RZ, R123 ;  /* 0x0000007bff7b723e */ /* 0x000fca00000000ff */
[----:B------:R2:W-:Y:S01]  /*6040*/  @P5 STG.E.U16 desc[UR12][R124.64], R123 ;  /* 0x0000007b7c005986 */ /* 0x0005e2000c10150c */
[----:B------:R-:W-:-:S05]  /*6050*/  IADD3 R122, P5, R111, R156, RZ ;  /* 0x0000009c6f7a7210 */ /* 0x000fca0007fbe0ff */
[----:B--2---:R-:W-:Y:S01]  /*6060*/  IMAD.X R123, R15, 0x1, R157, P5 ;  /* 0x000000010f7b7824 */ /* 0x004fe200028e069d */
        /* <DEDUP_REMOVED lines=17> */
.L_x_117:
[----:B------:R-:W-:Y:S05]  /*6180*/  BSYNC B0 ;  /* 0x0000000000007941 */ /* 0x000fea0003800000 */
.L_x_116:
        /* <DEDUP_REMOVED lines=11> */
[----:B--2---:R-:W-:Y:S05]  /*6240*/  @!P5 BRA `(.L_x_119) ;  /* 0x000000000004d947 */ /* 0x004fea0003800000 */
[----:B------:R2:W5:Y:S02]  /*6250*/  LDG.E.LTC128B.U16 R88, desc[UR12][R16.64] ;  /* 0x0000000c10587981 */ /* 0x000564000c1e1520 */
.L_x_119:
[----:B------:R-:W-:Y:S05]  /*6260*/  BSYNC B0 ;  /* 0x0000000000007941 */ /* 0x000fea0003800000 */
.L_x_118:
        /* <DEDUP_REMOVED lines=13> */
.L_x_121:
[----:B------:R-:W-:Y:S05]  /*6340*/  BSYNC B0 ;  /* 0x0000000000007941 */ /* 0x000fea0003800000 */
.L_x_120:
[----:B-----5:R-:W-:Y:S01]  /*6350*/  HADD2.F32 R113, -RZ, R88.H0_H0 ;  /* 0x20000058ff717230 */ /* 0x020fe20000004100 */
        /* <DEDUP_REMOVED lines=13> */
.L_x_123:
[----:B------:R-:W-:Y:S05]  /*6430*/  BSYNC B0 ;  /* 0x0000000000007941 */ /* 0x000fea0003800000 */
.L_x_122:
[----:B---3-5:R-:W-:Y:S01]  /*6440*/  HADD2.F32 R113, -RZ, R88.H0_H0 ;  /* 0x20000058ff717230 */ /* 0x028fe20000004100 */
        /* <DEDUP_REMOVED lines=10> */
[----:B---3--:R-:W-:Y:S05]  /*64f0*/  @!P5 BRA `(.L_x_125) ;  /* 0x000000000004d947 */ /* 0x008fea0003800000 */
[----:B------:R3:W5:Y:S02]  /*6500*/  LDG.E.LTC128B.U16 R88, desc[UR12][R112.64] ;  /* 0x0000000c70587981 */ /* 0x000764000c1e1520 */
.L_x_125:
[----:B------:R-:W-:Y:S05]  /*6510*/  BSYNC B0 ;  /* 0x0000000000007941 */ /* 0x000fea0003800000 */
.L_x_124:
        /* <DEDUP_REMOVED lines=10> */
[----:B0-----:R-:W-:Y:S05]  /*65c0*/  @!P5 BRA `(.L_x_127) ;  /* 0x00000000000cd947 */ /* 0x001fea0003800000 */
[----:B------:R-:W-:-:S04]  /*65d0*/  IADD3 R118, P6, R12, UR21, RZ ;  /* 0x000000150c767c10 */ /* 0x000fc8000ffde0ff */
[----:B------:R-:W-:-:S05]  /*65e0*/  IADD3.X R119, R13, UR4, RZ, P6, !PT ;  /* 0x000000040d777c10 */ /* 0x000fca000b7fe4ff */
[----:B------:R0:W5:Y:S04]  /*65f0*/  LDG.E.LTC128B.U16 R88, desc[UR12][R118.64] ;  /* 0x0000000c76587981 */ /* 0x000168000c1e1520 */
.L_x_127:
[----:B------:R-:W-:Y:S05]  /*6600*/  BSYNC B0 ;  /* 0x0000000000007941 */ /* 0x000fea0003800000 */
.L_x_126:
[----:B0----5:R-:W-:Y:S01]  /*6610*/  HADD2.F32 R119, -RZ, R88.H0_H0 ;  /* 0x20000058ff777230 */ /* 0x021fe20000004100 */
        /* <DEDUP_REMOVED lines=13> */
.L_x_129:
[----:B------:R-:W-:Y:S05]  /*66f0*/  BSYNC B0 ;  /* 0x0000000000007941 */ /* 0x000fea0003800000 */
.L_x_128:
        /* <DEDUP_REMOVED lines=8> */
[----:B0-----:R-:W-:Y:S01]  /*6780*/  IMAD.X R119, R5, 0x1, R15, P5 ;  /* 0x0000000105777824 */ /* 0x001fe200028e060f */
[----:B------:R-:W-:-:S13]  /*6790*/  ISETP.GT.AND P5, PT, R7, 0x80, P6 ;  /* 0x000000800700780c */ /* 0x000fda00037a4270 */
[----:B------:R-:W-:Y:S05]  /*67a0*/  @!P5 BRA `(.L_x_131) ;  /* 0x00000000000cd947 */ /* 0x000fea0003800000 */
[----:B------:R-:W-:-:S04]  /*67b0*/  IADD3 R114, P6, R10, UR19, RZ ;  /* 0x000000130a727c10 */ /* 0x000fc8000ffde0ff */
[----:B------:R-:W-:-:S05]  /*67c0*/  IADD3.X R115, R11, UR4, RZ, P6, !PT ;  /* 0x000000040b737c10 */ /* 0x000fca000b7fe4ff */
[----:B------:R0:W5:Y:S04]  /*67d0*/  LDG.E.LTC128B.U16 R88, desc[UR12][R114.64] ;  /* 0x0000000c72587981 */ /* 0x000168000c1e1520 */
.L_x_131:
[----:B------:R-:W-:Y:S05]  /*67e0*/  BSYNC B0 ;  /* 0x0000000000007941 */ /* 0x000fea0003800000 */
.L_x_130:
[----:B0----5:R-:W-:Y:S01]  /*67f0*/  HADD2.F32 R115, -RZ, R88.H0_H0 ;  /* 0x20000058ff737230 */ /* 0x021fe20000004100 */
[----:B------:R-:W-:Y:S01]  /*6800*/  LOP3.LUT P6, RZ, R120, 0x4, RZ, 0xc0, !PT ;  /* 0x0000000478ff7812 */ /* 0x000fe200078cc0ff */
[----:B------:R-:W-:Y:S01]  /*6810*/  BSSY B0, `(.L_x_132) ;  /* 0x000000d000007945 */ /* 0x000fe20003800000 */
[----:B------:R-:W-:Y:S02]  /*6820*/  PRMT R60, R88, 0x7610, R60 ;  /* 0x00007610583c7816 */ /* 0x000fe4000000003c */
        /* <DEDUP_REMOVED lines=11> */
.L_x_133:
[----:B------:R-:W-:Y:S05]  /*68e0*/  BSYNC B0 ;  /* 0x0000000000007941 */ /* 0x000fea0003800000 */
.L_x_132:
        /* <DEDUP_REMOVED lines=15> */
.L_x_135:
[----:B------:R-:W-:Y:S05]  /*69e0*/  BSYNC B0 ;  /* 0x0000000000007941 */ /* 0x000fea0003800000 */
.L_x_134:
        /* <DEDUP_REMOVED lines=14> */
.L_x_137:
[----:B------:R-:W-:Y:S05]  /*6ad0*/  BSYNC B0 ;  /* 0x0000000000007941 */ /* 0x000fea0003800000 */
.L_x_136:
        /* <DEDUP_REMOVED lines=14> */
.L_x_139:
[----:B------:R-:W-:Y:S05]  /*6bc0*/  BSYNC B0 ;  /* 0x0000000000007941 */ /* 0x000fea0003800000 */
.L_x_138:
        /* <DEDUP_REMOVED lines=14> */
.L_x_141:
[----:B------:R-:W-:Y:S05]  /*6cb0*/  BSYNC B0 ;  /* 0x0000000000007941 */ /* 0x000fea0003800000 */
.L_x_140:
        /* <DEDUP_REMOVED lines=14> */
.L_x_143:
[----:B------:R-:W-:Y:S05]  /*6da0*/  BSYNC B0 ;  /* 0x0000000000007941 */ /* 0x000fea0003800000 */
.L_x_142:
        /* <DEDUP_REMOVED lines=14> */
.L_x_145:
[----:B------:R-:W-:Y:S05]  /*6e90*/  BSYNC B0 ;  /* 0x0000000000007941 */ /* 0x000fea0003800000 */
.L_x_144:
        /* <DEDUP_REMOVED lines=14> */
.L_x_147:
[----:B------:R-:W-:Y:S05]  /*6f80*/  BSYNC B0 ;  /* 0x0000000000007941 */ /* 0x000fea0003800000 */
.L_x_146:
        /* <DEDUP_REMOVED lines=14> */
.L_x_149:
[----:B------:R-:W-:Y:S05]  /*7070*/  BSYNC B0 ;  /* 0x0000000000007941 */ /* 0x000fea0003800000 */
.L_x_148:
        /* <DEDUP_REMOVED lines=14> */
.L_x_151:
[----:B------:R-:W-:Y:S05]  /*7160*/  BSYNC B0 ;  /* 0x0000000000007941 */ /* 0x000fea0003800000 */
.L_x_150:
        /* <DEDUP_REMOVED lines=14> */
.L_x_153:
[----:B------:R-:W-:Y:S05]  /*7250*/  BSYNC B0 ;  /* 0x0000000000007941 */ /* 0x000fea0003800000 */
.L_x_152:
        /* <DEDUP_REMOVED lines=14> */
.L_x_155:
[----:B------:R-:W-:Y:S05]  /*7340*/  BSYNC B0 ;  /* 0x0000000000007941 */ /* 0x000fea0003800000 */
.L_x_154:
        /* <DEDUP_REMOVED lines=14> */
.L_x_157:
[----:B------:R-:W-:Y:S05]  /*7430*/  BSYNC B0 ;  /* 0x0000000000007941 */ /* 0x000fea0003800000 */
.L_x_156:
        /* <DEDUP_REMOVED lines=14> */
.L_x_159:
[----:B------:R-:W-:Y:S05]  /*7520*/  BSYNC B0 ;  /* 0x0000000000007941 */ /* 0x000fea0003800000 */
.L_x_158:
        /* <DEDUP_REMOVED lines=14> */
.L_x_161:
[----:B------:R-:W-:Y:S05]  /*7610*/  BSYNC B0 ;  /* 0x0000000000007941 */ /* 0x000fea0003800000 */
.L_x_160:
        /* <DEDUP_REMOVED lines=14> */
.L_x_163:
[----:B------:R-:W-:Y:S05]  /*7700*/  BSYNC B0 ;  /* 0x0000000000007941 */ /* 0x000fea0003800000 */
.L_x_162:
        /* <DEDUP_REMOVED lines=14> */
.L_x_165:
[----:B------:R-:W-:Y:S05]  /*77f0*/  BSYNC B0 ;  /* 0x0000000000007941 */ /* 0x000fea0003800000 */
.L_x_164:
        /* <DEDUP_REMOVED lines=14> */
.L_x_167:
[----:B------:R-:W-:Y:S05]  /*78e0*/  BSYNC B0 ;  /* 0x0000000000007941 */ /* 0x000fea0003800000 */
.L_x_166:
[----:B0----5:R-:W-:Y:S01]  /*78f0*/  HADD2.F32 R61, -RZ, R6.H0_H0 ;  /* 0x20000006ff3d7230 */ /* 0x021fe20000004100 */
        /* <DEDUP_REMOVED lines=12> */
.L_x_169:
[----:B------:R-:W-:Y:S05]  /*79c0*/  BSYNC B0 ;  /* 0x0000000000007941 */ /* 0x000fea0003800000 */
.L_x_168:
        /* <DEDUP_REMOVED lines=13> */
.L_x_171:
[----:B------:R-:W-:Y:S05]  /*7aa0*/  BSYNC B0 ;  /* 0x0000000000007941 */ /* 0x000fea0003800000 */
.L_x_170:
        /* <DEDUP_REMOVED lines=13> */
.L_x_173:
[----:B------:R-:W-:Y:S05]  /*7b80*/  BSYNC B0 ;  /* 0x0000000000007941 */ /* 0x000fea0003800000 */
.L_x_172:
        /* <DEDUP_REMOVED lines=13> */
.L_x_175:
[----:B------:R-:W-:Y:S05]  /*7c60*/  BSYNC B0 ;  /* 0x0000000000007941 */ /* 0x000fea0003800000 */
.L_x_174:
        /* <DEDUP_REMOVED lines=13> */
.L_x_177:
[----:B------:R-:W-:Y:S05]  /*7d40*/  BSYNC B0 ;  /* 0x0000000000007941 */ /* 0x000fea0003800000 */
.L_x_176:
        /* <DEDUP_REMOVED lines=13> */
.L_x_179:
[----:B------:R-:W-:Y:S05]  /*7e20*/  BSYNC B0 ;  /* 0x0000000000007941 */ /* 0x000fea0003800000 */
.L_x_178:
        /* <DEDUP_REMOVED lines=13> */
.L_x_181:
[----:B------:R-:W-:Y:S05]  /*7f00*/  BSYNC B0 ;  /* 0x0000000000007941 */ /* 0x000fea0003800000 */
.L_x_180:
        /* <DEDUP_REMOVED lines=9> */
[----:B0-----:R-:W-:Y:S02]  /*7fa0*/  IADD3.X R5, R13, UR4, RZ, P5, !PT ;  /* 0x000000040d057c10 */ /* 0x001fe4000affe4ff */
[----:B------:R-:W-:-:S13]  /*7fb0*/  ISETP.GT.AND P5, PT, R7, 0x88, P0 ;  /* 0x000000880700780c */ /* 0x000fda00007a4270 */
[----:B------:R-:W-:Y:S05]  /*7fc0*/  @!P5 BRA `(.L_x_183) ;  /* 0x000000000004d947 */ /* 0x000fea0003800000 */
[----:B------:R0:W5:Y:S02]  /*7fd0*/  LDG.E.LTC128B.U16 R6, desc[UR12][R4.64] ;  /* 0x0000000c04067981 */ /* 0x000164000c1e1520 */
.L_x_183:
[----:B------:R-:W-:Y:S05]  /*7fe0*/  BSYNC B0 ;  /* 0x0000000000007941 */ /* 0x000fea0003800000 */
.L_x_182:
[----:B0----5:R-:W-:Y:S01]  /*7ff0*/  HADD2.F32 R5, -RZ, R6.H0_H0 ;  /* 0x20000006ff057230 */ /* 0x021fe20000004100 */
[----:B------:R-:W-:Y:S04]  /*8000*/  BSSY B0, `(.L_x_184) ;  /* 0x000000d000007945 */ /* 0x000fe80003800000 */
[----:B------:R-:W-:-:S04]  /*8010*/  FMUL R4, R5, R2 ;  /* 0x0000000205047220 */ /* 0x000fc80000400000 */
[----:B------:R-:W-:-:S05]  /*8020*/  FFMA R4, R87, R0, R4 ;  /* 0x0000000057047223 */ /* 0x000fca0000000004 */
[----:B------:R-:W-:-:S04]  /*8030*/  F2FP.F16.F32.PACK_AB R4, RZ, R4 ;  /* 0x00000004ff04723e */ /* 0x000fc800000000ff */
[----:B------:R-:W-:-:S05]  /*8040*/  PRMT R5, R4, 0x7610, R5 ;  /* 0x0000761004057816 */ /* 0x000fca0000000005 */
        /* <DEDUP_REMOVED lines=8> */
.L_x_185:
[----:B------:R-:W-:Y:S05]  /*80d0*/  BSYNC B0 ;  /* 0x0000000000007941 */ /* 0x000fea0003800000 */
.L_x_184:
        /* <DEDUP_REMOVED lines=14> */
.L_x_187:
[----:B------:R-:W-:Y:S05]  /*81c0*/  BSYNC B0 ;  /* 0x0000000000007941 */ /* 0x000fea0003800000 */
.L_x_186:
[----:B0----5:R-:W-:Y:S01]  /*81d0*/  HADD2.F32 R13, -RZ, R6.H0_H0 ;  /* 0x20000006ff0d7230 */ /* 0x021fe20000004100 */
[----:B------:R-:W-:Y:S01]  /*81e0*/  ISETP.GT.AND P4, PT, R7, 0xc8, P4 ;  /* 0x000000c80700780c */ /* 0x000fe20002784270 */
[----:B------:R-:W-:Y:S03]  /*81f0*/  BSSY B0, `(.L_x_188) ;  /* 0x000000b000007945 */ /* 0x000fe60003800000 */
[----:B------:R-:W-:-:S04]  /*8200*/  FMUL R8, R13, R2 ;  /* 0x000000020d087220 */ /* 0x000fc80000400000 */
[----:B------:R-:W-:-:S05]  /*8210*/  FFMA R8, R25, R0, R8 ;  /* 0x0000000019087223 */ /* 0x000fca0000000008 */
[----:B------:R-:W-:-:S05]  /*8220*/  F2FP.F16.F32.PACK_AB R8, RZ, R8 ;  /* 0x00000008ff08723e */ /* 0x000fca00000000ff */
[----:B------:R0:W-:Y:S01]  /*8230*/  @P5 STG.E.U16 desc[UR12][R60.64], R8 ;  /* 0x000000083c005986 */ /* 0x0001e2000c10150c */
[----:B------:R-:W-:-:S05]  /*8240*/  IADD3 R12, P5, R56, R9, RZ ;  /* 0x00000009380c7210 */ /* 0x000fca0007fbe0ff */
[----:B------:R-:W-:Y:S01]  /*8250*/  IMAD.X R13, R57, 0x1, R15, P5 ;  /* 0x00000001390d7824 */ /* 0x000fe200028e060f */
[----:B------:R-:W-:Y:S07]  /*8260*/  @!P4 BRA `(.L_x_189) ;  /* 0x00000000000cc947 */ /* 0x000fee0003800000 */
[----:B0-----:R-:W-:-:S04]  /*8270*/  IADD3 R8, P5, R112, UR22, RZ ;  /* 0x0000001670087c10 */ /* 0x001fc8000ffbe0ff */
[----:B------:R-:W-:-:S05]  /*8280*/  IADD3.X R9, R113, UR4, RZ, P5, !PT ;  /* 0x0000000471097c10 */ /* 0x000fca000affe4ff */
[----:B------:R0:W5:Y:S04]  /*8290*/  LDG.E.LTC128B.U16 R6, desc[UR12][R8.64] ;  /* 0x0000000c08067981 */ /* 0x000168000c1e1520 */
.L_x_189:
[----:B------:R-:W-:Y:S05]  /*82a0*/  BSYNC B0 ;  /* 0x0000000000007941 */ /* 0x000fea0003800000 */
.L_x_188:
        /* <DEDUP_REMOVED lines=14> */
.L_x_191:
[----:B------:R-:W-:Y:S05]  /*8390*/  BSYNC B0 ;  /* 0x0000000000007941 */ /* 0x000fea0003800000 */
.L_x_190:
[----:B-----5:R-:W-:Y:S01]  /*83a0*/  HADD2.F32 R3, -RZ, R6.H0_H0 ;  /* 0x20000006ff037230 */ /* 0x020fe20000004100 */
[----:B------:R-:W-:Y:S01]  /*83b0*/  LOP3.LUT P5, RZ, R120, 0x4, RZ, 0xc0, !PT ;  /* 0x0000000478ff7812 */ /* 0x000fe200078ac0ff */
[----:B------:R-:W-:Y:S03]  /*83c0*/  BSSY B0, `(.L_x_192) ;  /* 0x000000c000007945 */ /* 0x000fe60003800000 */
[----:B0-----:R-:W-:-:S04]  /*83d0*/  FMUL R8, R3, R2 ;  /* 0x0000000203087220 */ /* 0x001fc80000400000 */
        /* <DEDUP_REMOVED lines=10> */
.L_x_193:
[----:B------:R-:W-:Y:S05]  /*8480*/  BSYNC B0 ;  /* 0x0000000000007941 */ /* 0x000fea0003800000 */
.L_x_192:
        /* <DEDUP_REMOVED lines=14> */
.L_x_195:
[----:B------:R-:W-:Y:S05]  /*8570*/  BSYNC B0 ;  /* 0x0000000000007941 */ /* 0x000fea0003800000 */
.L_x_194:
[----:B-----5:R-:W-:Y:S01]  /*8580*/  HADD2.F32 R3, -RZ, R6.H0_H0 ;  /* 0x20000006ff037230 */ /* 0x020fe20000004100 */
[----:B------:R-:W-:Y:S01]  /*8590*/  LOP3.LUT P5, RZ, R120, 0x4, RZ, 0xc0, !PT ;  /* 0x0000000478ff7812 */ /* 0x000fe200078ac0ff */
[----:B------:R-:W-:Y:S03]  /*85a0*/  BSSY B0, `(.L_x_196) ;  /* 0x000000e000007945 */ /* 0x000fe60003800000 */
[----:B0-----:R-:W-:-:S04]  /*85b0*/  FMUL R4, R3, R2 ;  /* 0x0000000203047220 */ /* 0x001fc80000400000 */
[----:B------:R-:W-:-:S05]  /*85c0*/  FFMA R4, R29, R0, R4 ;  /* 0x000000001d047223 */ /* 0x000fca0000000004 */
[----:B------:R-:W-:-:S04]  /*85d0*/  F2FP.F16.F32.PACK_AB R4, RZ, R4 ;  /* 0x00000004ff04723e */ /* 0x000fc800000000ff */
[----:B------:R-:W-:Y:S02]  /*85e0*/  PRMT R5, R4, 0x7610, R5 ;  /* 0x0000761004057816 */ /* 0x000fe40000000005 */
[----:B------:R-:W-:-:S03]  /*85f0*/  PRMT R4, R6, 0x7610, R4 ;  /* 0x0000761006047816 */ /* 0x000fc60000000004 */
        /* <DEDUP_REMOVED lines=8> */
.L_x_197:
[----:B------:R-:W-:Y:S05]  /*8680*/  BSYNC B0 ;  /* 0x0000000000007941 */ /* 0x000fea0003800000 */
.L_x_196:
[----:B-----5:R-:W-:Y:S01]  /*8690*/  HADD2.F32 R3, -RZ, R4.H0_H0 ;  /* 0x20000004ff037230 */ /* 0x020fe20000004100 */
        /* <DEDUP_REMOVED lines=12> */
.L_x_199:
[----:B------:R-:W-:Y:S05]  /*8760*/  BSYNC B0 ;  /* 0x0000000000007941 */ /* 0x000fea0003800000 */
.L_x_198:
        /* <DEDUP_REMOVED lines=14> */
.L_x_201:
[----:B------:R-:W-:Y:S05]  /*8850*/  BSYNC B0 ;  /* 0x0000000000007941 */ /* 0x000fea0003800000 */
.L_x_200:
        /* <DEDUP_REMOVED lines=14> */
.L_x_203:
[----:B------:R-:W-:Y:S05]  /*8940*/  BSYNC B0 ;  /* 0x0000000000007941 */ /* 0x000fea0003800000 */
.L_x_202:
        /* <DEDUP_REMOVED lines=14> */
.L_x_205:
[----:B------:R-:W-:Y:S05]  /*8a30*/  BSYNC B0 ;  /* 0x0000000000007941 */ /* 0x000fea0003800000 */
.L_x_204:
        /* <DEDUP_REMOVED lines=13> */
.L_x_207:
[----:B------:R-:W-:Y:S05]  /*8b10*/  BSYNC B0 ;  /* 0x0000000000007941 */ /* 0x000fea0003800000 */
.L_x_206:
        /* <DEDUP_REMOVED lines=14> */
.L_x_209:
[----:B------:R-:W-:Y:S05]  /*8c00*/  BSYNC B0 ;  /* 0x0000000000007941 */ /* 0x000fea0003800000 */
.L_x_208:
        /* <DEDUP_REMOVED lines=14> */
.L_x_211:
[----:B------:R-:W-:Y:S05]  /*8cf0*/  BSYNC B0 ;  /* 0x0000000000007941 */ /* 0x000fea0003800000 */
.L_x_210:
        /* <DEDUP_REMOVED lines=14> */
.L_x_213:
[----:B------:R-:W-:Y:S05]  /*8de0*/  BSYNC B0 ;  /* 0x0000000000007941 */ /* 0x000fea0003800000 */
.L_x_212:
        /* <DEDUP_REMOVED lines=13> */
.L_x_215:
[----:B------:R-:W-:Y:S05]  /*8ec0*/  BSYNC B0 ;  /* 0x0000000000007941 */ /* 0x000fea0003800000 */
.L_x_214:
        /* <DEDUP_REMOVED lines=14> */
.L_x_217:
[----:B------:R-:W-:Y:S05]  /*8fb0*/  BSYNC B0 ;  /* 0x0000000000007941 */ /* 0x000fea0003800000 */
.L_x_216:
        /* <DEDUP_REMOVED lines=14> */
.L_x_219:
[----:B------:R-:W-:Y:S05]  /*90a0*/  BSYNC B0 ;  /* 0x0000000000007941 */ /* 0x000fea0003800000 */
.L_x_218:
[----:B-----5:R-:W-:Y:S01]  /*90b0*/  HADD2.F32 R3, -RZ, R4.H0_H0 ;  /* 0x20000004ff037230 */ /* 0x020fe20000004100 */
[----:B------:R-:W-:Y:S01]  /*90c0*/  LOP3.LUT P5, RZ, R120, 0x100, RZ, 0xc0, !PT ;  /* 0x0000010078ff7812 */ /* 0x000fe200078ac0ff */
[----:B------:R-:W-:Y:S03]  /*90d0*/  BSSY B0, `(.L_x_220) ;  /* 0x000000a000007945 */ /* 0x000fe60003800000 */
[----:B------:R-:W-:-:S04]  /*90e0*/  FMUL R6, R3, R2 ;  /* 0x0000000203067220 */ /* 0x000fc80000400000 */
[----:B------:R-:W-:-:S05]  /*90f0*/  FFMA R6, R41, R0, R6 ;  /* 0x0000000029067223 */ /* 0x000fca0000000006 */
[----:B------:R-:W-:-:S05]  /*9100*/  F2FP.F16.F32.PACK_AB R6, RZ, R6 ;  /* 0x00000006ff06723e */ /* 0x000fca00000000ff */
[----:B------:R0:W-:Y:S01]  /*9110*/  @P4 STG.E.U16 desc[UR12][R18.64], R6 ;  /* 0x0000000612004986 */ /* 0x0001e2000c10150c */
[----:B------:R-:W-:-:S13]  /*9120*/  ISETP.GT.AND P4, PT, R7, 0xc8, P5 ;  /* 0x000000c80700780c */ /* 0x000fda0002f84270 */
[----:B0-----:R-:W-:Y:S05]  /*9130*/  @!P4 BRA `(.L_x_221) ;  /* 0x00000000000cc947 */ /* 0x001fea0003800000 */
[----:B------:R-:W-:-:S04]  /*9140*/  IADD3 R4, P5, R112, UR14, RZ ;  /* 0x0000000e70047c10 */ /* 0x000fc8000ffbe0ff */
[----:B------:R-:W-:-:S05]  /*9150*/  IADD3.X R5, R113, UR4, RZ, P5, !PT ;  /* 0x0000000471057c10 */ /* 0x000fca000affe4ff */
[----:B------:R0:W5:Y:S04]  /*9160*/  LDG.E.LTC128B.U16 R4, desc[UR12][R4.64] ;  /* 0x0000000c04047981 */ /* 0x000168000c1e1520 */
.L_x_221:
[----:B------:R-:W-:Y:S05]  /*9170*/  BSYNC B0 ;  /* 0x0000000000007941 */ /* 0x000fea0003800000 */
.L_x_220:
[----:B-----5:R-:W-:Y:S01]  /*9180*/  HADD2.F32 R3, -RZ, R4.H0_H0 ;  /* 0x20000004ff037230 */ /* 0x020fe20000004100 */
[----:B------:R-:W-:Y:S04]  /*9190*/  BSSY B0, `(.L_x_222) ;  /* 0x000000a000007945 */ /* 0x000fe80003800000 */
        /* <DEDUP_REMOVED lines=9> */
.L_x_223:
[----:B------:R-:W-:Y:S05]  /*9230*/  BSYNC B0 ;  /* 0x0000000000007941 */ /* 0x000fea0003800000 */
.L_x_222:
        /* <DEDUP_REMOVED lines=14> */
.L_x_225:
[----:B------:R-:W-:Y:S05]  /*9320*/  BSYNC B0 ;  /* 0x0000000000007941 */ /* 0x000fea0003800000 */
.L_x_224:
        /* <DEDUP_REMOVED lines=14> */
.L_x_227:
[----:B------:R-:W-:Y:S05]  /*9410*/  BSYNC B0 ;  /* 0x0000000000007941 */ /* 0x000fea0003800000 */
.L_x_226:
[----:B-----5:R-:W-:Y:S01]  /*9420*/  HADD2.F32 R3, -RZ, R4.H0_H0 ;  /* 0x20000004ff037230 */ /* 0x020fe20000004100 */
[----:B------:R-:W-:Y:S01]  /*9430*/  LOP3.LUT P5, RZ, R120, 0x200, RZ, 0xc0, !PT ;  /* 0x0000020078ff7812 */ /* 0x000fe200078ac0ff */
[----:B------:R-:W-:Y:S03]  /*9440*/  BSSY B0, `(.L_x_228) ;  /* 0x000000b000007945 */ /* 0x000fe60003800000 */
[----:B------:R-:W-:Y:S01]  /*9450*/  FMUL R6, R3, R2 ;  /* 0x0000000203067220 */ /* 0x000fe20000400000 */
[----:B------:R-:W-:Y:S02]  /*9460*/  ISETP.GT.AND P5, PT, R7, 0xc8, P5 ;  /* 0x000000c80700780c */ /* 0x000fe40002fa4270 */
[----:B------:R-:W-:Y:S01]  /*9470*/  PRMT R3, R4, 0x7610, R3 ;  /* 0x0000761004037816 */ /* 0x000fe20000000003 */
[----:B------:R-:W-:-:S05]  /*9480*/  FFMA R6, R45, R0, R6 ;  /* 0x000000002d067223 */ /* 0x000fca0000000006 */
[----:B------:R-:W-:-:S05]  /*9490*/  F2FP.F16.F32.PACK_AB R6, RZ, R6 ;  /* 0x00000006ff06723e */ /* 0x000fca00000000ff */
[----:B------:R0:W-:Y:S01]  /*94a0*/  @P4 STG.E.U16 desc[UR12][R10.64], R6 ;  /* 0x000000060a004986 */ /* 0x0001e2000c10150c */
[----:B------:R-:W-:Y:S05]  /*94b0*/  @!P5 BRA `(.L_x_229) ;  /* 0x00000000000cd947 */ /* 0x000fea0003800000 */
[----:B------:R-:W-:-:S04]  /*94c0*/  IADD3 R4, P4, R112, UR10, RZ ;  /* 0x0000000a70047c10 */ /* 0x000fc8000ff9e0ff */
[----:B0-----:R-:W-:-:S05]  /*94d0*/  IADD3.X R5, R113, UR4, RZ, P4, !PT ;  /* 0x0000000471057c10 */ /* 0x001fca000a7fe4ff */
[----:B------:R0:W5:Y:S04]  /*94e0*/  LDG.E.LTC128B.U16 R3, desc[UR12][R4.64] ;  /* 0x0000000c04037981 */ /* 0x000168000c1e1520 */
.L_x_229:
[----:B------:R-:W-:Y:S05]  /*94f0*/  BSYNC B0 ;  /* 0x0000000000007941 */ /* 0x000fea0003800000 */
.L_x_228:
[----:B0----5:R-:W-:Y:S01]  /*9500*/  HADD2.F32 R5, -RZ, R3.H0_H0 ;  /* 0x20000003ff057230 */ /* 0x021fe20000004100 */
[----:B------:R-:W-:Y:S01]  /*9510*/  IADD3 R4, P4, R56, R101, RZ ;  /* 0x0000006538047210 */ /* 0x000fe20007f9e0ff */
[----:B------:R-:W-:Y:S01]  /*9520*/  BSSY B0, `(.L_x_230) ;  /* 0x000000b000007945 */ /* 0x000fe20003800000 */
[----:B------:R-:W-:Y:S02]  /*9530*/  ISETP.GT.AND P6, PT, R7, 0xc8, P6 ;  /* 0x000000c80700780c */ /* 0x000fe400037c4270 */
[----:B------:R-:W-:-:S04]  /*9540*/  FMUL R5, R5, R2 ;  /* 0x0000000205057220 */ /* 0x000fc80000400000 */
[----:B------:R-:W-:-:S05]  /*9550*/  FFMA R5, R46, R0, R5 ;  /* 0x000000002e057223 */ /* 0x000fca0000000005 */
[----:B------:R-:W-:Y:S01]  /*9560*/  F2FP.F16.F32.PACK_AB R6, RZ, R5 ;  /* 0x00000005ff06723e */ /* 0x000fe200000000ff */
[----:B------:R-:W-:-:S05]  /*9570*/  IMAD.X R5, R57, 0x1, R15, P4 ;  /* 0x0000000139057824 */ /* 0x000fca00020e060f */
[----:B------:R0:W-:Y:S01]  /*9580*/  @P5 STG.E.U16 desc[UR12][R4.64], R6 ;  /* 0x0000000604005986 */ /* 0x0001e2000c10150c */
[----:B------:R-:W-:Y:S05]  /*9590*/  @!P6 BRA `(.L_x_231) ;  /* 0x00000000000ce947 */ /* 0x000fea0003800000 */
[----:B0-----:R-:W-:-:S04]  /*95a0*/  IADD3 R4, P4, R112, UR9, RZ ;  /* 0x0000000970047c10 */ /* 0x001fc8000ff9e0ff */
[----:B------:R-:W-:-:S05]  /*95b0*/  IADD3.X R5, R113, UR4, RZ, P4, !PT ;  /* 0x0000000471057c10 */ /* 0x000fca000a7fe4ff */
[----:B------:R0:W5:Y:S04]  /*95c0*/  LDG.E.LTC128B.U16 R3, desc[UR12][R4.64] ;  /* 0x0000000c04037981 */ /* 0x000168000c1e1520 */
.L_x_231:
[----:B------:R-:W-:Y:S05]  /*95d0*/  BSYNC B0 ;  /* 0x0000000000007941 */ /* 0x000fea0003800000 */
.L_x_230:
[----:B0----5:R-:W-:Y:S01]  /*95e0*/  HADD2.F32 R5, -RZ, R3.H0_H0 ;  /* 0x20000003ff057230 */ /* 0x021fe20000004100 */
[----:B------:R-:W-:Y:S01]  /*95f0*/  ISETP.GT.AND P4, PT, R7, 0xc0, P3 ;  /* 0x000000c00700780c */ /* 0x000fe20001f84270 */
[----:B------:R-:W-:Y:S03]  /*9600*/  BSSY B0, `(.L_x_232) ;  /* 0x000000b000007945 */ /* 0x000fe60003800000 */
[----:B------:R-:W-:-:S04]  /*9610*/  FMUL R4, R5, R2 ;  /* 0x0000000205047220 */ /* 0x000fc80000400000 */
[----:B------:R-:W-:Y:S01]  /*9620*/  FFMA R47, R47, R0, R4 ;  /* 0x000000002f2f7223 */ /* 0x000fe20000000004 */
[----:B------:R-:W-:-:S04]  /*9630*/  IADD3 R4, P5, R56, R103, RZ ;  /* 0x0000006738047210 */ /* 0x000fc80007fbe0ff */
[----:B------:R-:W-:Y:S01]  /*9640*/  F2FP.F16.F32.PACK_AB R47, RZ, R47 ;  /* 0x0000002fff2f723e */ /* 0x000fe200000000ff */
[----:B------:R-:W-:-:S05]  /*9650*/  IMAD.X R5, R57, 0x1, R15, P5 ;  /* 0x0000000139057824 */ /* 0x000fca00028e060f */
[----:B------:R0:W-:Y:S01]  /*9660*/  @P6 STG.E.U16 desc[UR12][R4.64], R47 ;  /* 0x0000002f04006986 */ /* 0x0001e2000c10150c */
[----:B------:R-:W-:Y:S05]  /*9670*/  @!P4 BRA `(.L_x_233) ;  /* 0x00000000000cc947 */ /* 0x000fea0003800000 */
[----:B0-----:R-:W-:-:S04]  /*9680*/  IADD3 R4, P5, R16, UR8, RZ ;  /* 0x0000000810047c10 */ /* 0x001fc8000ffbe0ff */
[----:B------:R-:W-:-:S05]  /*9690*/  IADD3.X R5, R17, UR4, RZ, P5, !PT ;  /* 0x0000000411057c10 */ /* 0x000fca000affe4ff */
[----:B------:R0:W5:Y:S04]  /*96a0*/  LDG.E.LTC128B.U16 R3, desc[UR12][R4.64] ;  /* 0x0000000c04037981 */ /* 0x000168000c1e1520 */
.L_x_233:
[----:B------:R-:W-:Y:S05]  /*96b0*/  BSYNC B0 ;  /* 0x0000000000007941 */ /* 0x000fea0003800000 */
.L_x_232:
        /* <DEDUP_REMOVED lines=13> */
.L_x_235:
[----:B------:R-:W-:Y:S05]  /*9790*/  BSYNC B0 ;  /* 0x0000000000007941 */ /* 0x000fea0003800000 */
.L_x_234:
        /* <DEDUP_REMOVED lines=13> */
.L_x_237:
[----:B------:R-:W-:Y:S05]  /*9870*/  BSYNC B0 ;  /* 0x0000000000007941 */ /* 0x000fea0003800000 */
.L_x_236:
        /* <DEDUP_REMOVED lines=13> */
.L_x_239:
[----:B------:R-:W-:Y:S05]  /*9950*/  BSYNC B0 ;  /* 0x0000000000007941 */ /* 0x000fea0003800000 */
.L_x_238:
        /* <DEDUP_REMOVED lines=13> */
.L_x_241:
[----:B------:R-:W-:Y:S05]  /*9a30*/  BSYNC B0 ;  /* 0x0000000000007941 */ /* 0x000fea0003800000 */
.L_x_240:
[----:B0----5:R-:W-:Y:S01]  /*9a40*/  HADD2.F32 R5, -RZ, R3.H0_H0 ;  /* 0x20000003ff057230 */ /* 0x021fe20000004100 */
[----:B------:R-:W-:Y:S01]  /*9a50*/  IADD3 R4, P4, R20, R109, RZ ;  /* 0x0000006d14047210 */ /* 0x000fe20007f9e0ff */
[----:B------:R-:W-:Y:S01]  /*9a60*/  BSSY B0, `(.L_x_242) ;  /* 0x000000b000007945 */ /* 0x000fe20003800000 */
[----:B------:R-:W-:Y:S02]  /*9a70*/  ISETP.GT.AND P2, PT, R7, 0xc0, P0 ;  /* 0x000000c00700780c */ /* 0x000fe40000744270 */
[----:B------:R-:W-:-:S04]  /*9a80*/  FMUL R5, R5, R2 ;  /* 0x0000000205057220 */ /* 0x000fc80000400000 */
[----:B------:R-:W-:-:S05]  /*9a90*/  FFMA R5, R52, R0, R5 ;  /* 0x0000000034057223 */ /* 0x000fca0000000005 */
[----:B------:R-:W-:Y:S01]  /*9aa0*/  F2FP.F16.F32.PACK_AB R6, RZ, R5 ;  /* 0x00000005ff06723e */ /* 0x000fe200000000ff */
[----:B------:R-:W-:Y:S01]  /*9ab0*/  IMAD.X R5, R21, 0x1, R15, P4 ;  /* 0x0000000115057824 */ /* 0x000fe200020e060f */
[----:B------:R-:W-:-:S04]  /*9ac0*/  IADD3 R8, P4, R16, UR5, RZ ;  /* 0x0000000510087c10 */ /* 0x000fc8000ff9e0ff */
[----:B------:R0:W-:Y:S01]  /*9ad0*/  @P3 STG.E.U16 desc[UR12][R4.64], R6 ;  /* 0x0000000604003986 */ /* 0x0001e2000c10150c */
[----:B------:R-:W-:Y:S01]  /*9ae0*/  IADD3.X R9, R17, UR4, RZ, P4, !PT ;  /* 0x0000000411097c10 */ /* 0x000fe2000a7fe4ff */
[----:B------:R-:W-:Y:S07]  /*9af0*/  @!P2 BRA `(.L_x_243) ;  /* 0x000000000004a947 */ /* 0x000fee0003800000 */
[----:B------:R0:W5:Y:S02]  /*9b00*/  LDG.E.LTC128B.U16 R3, desc[UR12][R8.64] ;  /* 0x0000000c08037981 */ /* 0x000164000c1e1520 */
.L_x_243:
[----:B------:R-:W-:Y:S05]  /*9b10*/  BSYNC B0 ;  /* 0x0000000000007941 */ /* 0x000fea0003800000 */
.L_x_242:
        /* <DEDUP_REMOVED lines=13> */
.L_x_245:
[----:B------:R-:W-:Y:S05]  /*9bf0*/  BSYNC B0 ;  /* 0x0000000000007941 */ /* 0x000fea0003800000 */
.L_x_244:
        /* <DEDUP_REMOVED lines=13> */
.L_x_247:
[----:B------:R-:W-:Y:S05]  /*9cd0*/  BSYNC B0 ;  /* 0x0000000000007941 */ /* 0x000fea0003800000 */
.L_x_246:
[----:B-----5:R-:W-:-:S05]  /*9ce0*/  HADD2.F32 R3, -RZ, R3.H0_H0 ;  /* 0x20000003ff037230 */ /* 0x020fca0000004100 */
[----:B0-----:R-:W-:Y:S01]  /*9cf0*/  FMUL R4, R3, R2 ;  /* 0x0000000203047220 */ /* 0x001fe20000400000 */
[----:B------:R-:W-:-:S03]  /*9d00*/  IADD3 R2, P1, R56, R111, RZ ;  /* 0x0000006f38027210 */ /* 0x000fc60007f3e0ff */
[----:B------:R-:W-:Y:S01]  /*9d10*/  FFMA R4, R55, R0, R4 ;  /* 0x0000000037047223 */ /* 0x000fe20000000004 */
[----:B------:R-:W-:Y:S09]  /*9d20*/  @!P0 EXIT ;  /* 0x000000000000894d */ /* 0x000ff20003800000 */
[----:B------:R-:W-:Y:S01]  /*9d30*/  F2FP.F16.F32.PACK_AB R4, RZ, R4 ;  /* 0x00000004ff04723e */ /* 0x000fe200000000ff */
[----:B------:R-:W-:-:S05]  /*9d40*/  IMAD.X R3, R57, 0x1, R15, P1 ;  /* 0x0000000139037824 */ /* 0x000fca00008e060f */
[----:B------:R-:W-:Y:S01]  /*9d50*/  STG.E.U16 desc[UR12][R2.64], R4 ;  /* 0x0000000402007986 */ /* 0x000fe2000c10150c */
[----:B------:R-:W-:Y:S05]  /*9d60*/  EXIT ;  /* 0x000000000000794d */ /* 0x000fea0003800000 */
.L_x_27:
[----:B------:R-:W-:Y:S01]  /*9d70*/  ULDC.64 UR4, c[0x0][0x650] ;  /* 0x0001940000047ab9 */ /* 0x000fe20000000a00 */
[-C--:B--2---:R-:W-:Y:S01]  /*9d80*/  FMUL R120, R120, R0.reuse ;  /* 0x0000000078787220 */ /* 0x084fe20000400000 */
[----:B------:R-:W-:Y:S01]  /*9d90*/  LEA R2, P1, R10, UR4, 0x1 ;  /* 0x000000040a027c11 */ /* 0x000fe2000f8208ff */
[-C--:B------:R-:W-:Y:S01]  /*9da0*/  FMUL R121, R121, R0.reuse ;  /* 0x0000000079797220 */ /* 0x080fe20000400000 */
[----:B------:R-:W-:Y:S01]  /*9db0*/  ISETP.GT.AND P5, PT, R8, 0x1, PT ;  /* 0x000000010800780c */ /* 0x000fe20003fa4270 */
[----:B------:R-:W-:Y:S01]  /*9dc0*/  FMUL R122, R122, R0 ;  /* 0x000000007a7a7220 */ /* 0x000fe20000400000 */
[----:B------:R-:W-:Y:S01]  /*9dd0*/  F2FP.F16.F32.PACK_AB R120, RZ, R120 ;  /* 0x00000078ff78723e */ /* 0x000fe200000000ff */
[-C--:B------:R-:W-:Y:S01]  /*9de0*/  FMUL R123, R123, R0.reuse ;  /* 0x000000007b7b7220 */ /* 0x080fe20000400000 */
[----:B------:R-:W-:Y:S01]  /*9df0*/  LEA.HI.X R3, R10, UR5, R155, 0x1, P1 ;  /* 0x000000050a037c11 */ /* 0x000fe200088f0c9b */
[-C--:B------:R-:W-:Y:S01]  /*9e00*/  FMUL R124, R124, R0.reuse ;  /* 0x000000007c7c7220 */ /* 0x080fe20000400000 */
[----:B------:R-:W-:Y:S01]  /*9e10*/  ISETP.GT.AND P1, PT, R7, RZ, P5 ;  /* 0x000000ff0700720c */ /* 0x000fe20002f24270 */
[-C--:B------:R-:W-:Y:S01]  /*9e20*/  FMUL R125, R125, R0.reuse ;  /* 0x000000007d7d7220 */ /* 0x080fe20000400000 */
[----:B------:R-:W-:Y:S01]  /*9e30*/  SHF.L.U64.HI R9, R156, 0x1, R9 ;  /* 0x000000019c097819 */ /* 0x000fe20000010209 */
[----:B------:R-:W-:Y:S01]  /*9e40*/  @P0 STG.E.U16 desc[UR12][R2.64], R120 ;  /* 0x0000007802000986 */ /* 0x000fe2000c10150c */
[C---:B------:R-:W-:Y:S01]  /*9e50*/  ISETP.GT.AND P0, PT, R7.reuse, 0x8, P5 ;  /* 0x000000080700780c */ /* 0x040fe20002f04270 */
[-C--:B------:R-:W-:Y:S01]  /*9e60*/  FMUL R126, R126, R0.reuse ;  /* 0x000000007e7e7220 */ /* 0x080fe20000400000 */
[----:B------:R-:W-:Y:S01]  /*9e70*/  ISETP.GT.AND P3, PT, R7, 0x8, P4 ;  /* 0x000000080700780c */ /* 0x000fe20002764270 */
[----:B------:R-:W-:Y:S01]  /*9e80*/  FMUL R127, R127, R0 ;  /* 0x000000007f7f7220 */ /* 0x000fe20000400000 */
[----:B------:R-:W-:Y:S01]  /*9e90*/  LEA R156, P2, R156, R2, 0x1 ;  /* 0x000000029c9c7211 */ /* 0x000fe200078408ff */
[-C--:B------:R-:W-:Y:S01]  /*9ea0*/  FMUL R128, R128, R0.reuse ;  /* 0x0000000080807220 */ /* 0x080fe20000400000 */
[----:B------:R-:W-:Y:S01]  /*9eb0*/  F2FP.F16.F32.PACK_AB R121, RZ, R121 ;  /* 0x00000079ff79723e */ /* 0x000fe200000000ff */
[----:B------:R-:W-:Y:S01]  /*9ec0*/  FMUL R129, R129, R0 ;  /* 0x0000000081817220 */ /* 0x000fe20000400000 */
[----:B------:R-:W-:Y:S01]  /*9ed0*/  F2FP.F16.F32.PACK_AB R122, RZ, R122 ;  /* 0x0000007aff7a723e */ /* 0x000fe200000000ff */
[----:B------:R-:W-:Y:S01]  /*9ee0*/  IMAD.X R157, R9, 0x1, R3, P2 ;  /* 0x00000001099d7824 */ /* 0x000fe200010e0603 */
[----:B------:R-:W-:Y:S01]  /*9ef0*/  F2FP.F16.F32.PACK_AB R123, RZ, R123 ;  /* 0x0000007bff7b723e */ /* 0x000fe200000000ff */
[----:B------:R-:W-:Y:S01]  /*9f00*/  @P1 STG.E.U16 desc[UR12][R2.64+0x2], R121 ;  /* 0x0000027902001986 */ /* 0x000fe2000c10150c */
[C---:B------:R-:W-:Y:S01]  /*9f10*/  ISETP.GT.AND P6, PT, R8.reuse, 0x8, PT ;  /* 0x000000080800780c */ /* 0x040fe20003fc4270 */
[--C-:B------:R-:W-:Y:S01]  /*9f20*/  @P0 IMAD.MOV.U32 R4, RZ, RZ, R156.reuse ;  /* 0x000000ffff040224 */ /* 0x100fe200078e009c */
[----:B------:R-:W-:Y:S01]  /*9f30*/  ISETP.GT.AND P5, PT, R8, 0x9, PT ;  /* 0x000000090800780c */ /* 0x000fe20003fa4270 */
[--C-:B------:R-:W-:Y:S01]  /*9f40*/  @P0 IMAD.MOV.U32 R5, RZ, RZ, R157.reuse ;  /* 0x000000ffff050224 */ /* 0x100fe200078e009d */
[----:B------:R-:W-:Y:S01]  /*9f50*/  @P3 STG.E.U16 desc[UR12][R156.64], R122 ;  /* 0x0000007a9c003986 */ /* 0x000fe2000c10150c */
[C---:B------:R-:W-:Y:S01]  /*9f60*/  ISETP.GT.AND P1, PT, R7.reuse, RZ, P6 ;  /* 0x000000ff0700720c */ /* 0x040fe20003724270 */
[-C--:B------:R-:W-:Y:S01]  /*9f70*/  FMUL R130, R130, R0.reuse ;  /* 0x0000000082827220 */ /* 0x080fe20000400000 */
[C---:B------:R-:W-:Y:S01]  /*9f80*/  ISETP.GT.AND P2, PT, R7.reuse, RZ, P5 ;  /* 0x000000ff0700720c */ /* 0x040fe20002f44270 */
[----:B------:R0:W-:Y:S01]  /*9f90*/  @P0 STG.E.U16 desc[UR12][R4.64+0x2], R123 ;  /* 0x0000027b04000986 */ /* 0x0001e2000c10150c */
[----:B------:R-:W-:Y:S01]  /*9fa0*/  ISETP.GT.AND P0, PT, R7, 0x8, P6 ;  /* 0x000000080700780c */ /* 0x000fe20003704270 */
[----:B------:R-:W-:Y:S01]  /*9fb0*/  FMUL R131, R131, R0 ;  /* 0x0000000083837220 */ /* 0x000fe20000400000 */
[----:B------:R-:W-:Y:S01]  /*9fc0*/  F2FP.F16.F32.PACK_AB R124, RZ, R124 ;  /* 0x0000007cff7c723e */ /* 0x000fe200000000ff */
[----:B------:R-:W-:Y:S01]  /*9fd0*/  IMAD.SHL.U32 R9, R14, 0x80, RZ ;  /* 0x000000800e097824 */ /* 0x000fe200078e00ff */
[----:B------:R-:W-:Y:S01]  /*9fe0*/  F2FP.F16.F32.PACK_AB R125, RZ, R125 ;  /* 0x0000007dff7d723e */ /* 0x000fe200000000ff */
[----:B------:R-:W-:Y:S01]  /*9ff0*/  FMUL R132, R132, R0 ;  /* 0x0000000084847220 */ /* 0x000fe20000400000 */
[----:B------:R-:W-:Y:S01]  /*a000*/  F2FP.F16.F32.PACK_AB R126, RZ, R126 ;  /* 0x0000007eff7e723e */ /* 0x000fe200000000ff */
[-C--:B------:R-:W-:Y:S01]  /*a010*/  FMUL R133, R133, R0.reuse ;  /* 0x0000000085857220 */ /* 0x080fe20000400000 */
[----:B------:R-:W-:Y:S01]  /*a020*/  ISETP.GT.AND P3, PT, R8, 0x10, PT ;  /* 0x000000100800780c */ /* 0x000fe20003f64270 */
[----:B------:R-:W-:Y:S01]  /*a030*/  @P1 STG.E.U16 desc[UR12][R2.64+0x10], R124 ;  /* 0x0000107c02001986 */ /* 0x000fe2000c10150c */
[----:B------:R-:W-:Y:S01]  /*a040*/  ISETP.GT.AND P1, PT, R7, 0x8, P5 ;  /* 0x000000080700780c */ /* 0x000fe20002f24270 */
[----:B------:R-:W-:Y:S01]  /*a050*/  FMUL R134, R134, R0 ;  /* 0x0000000086867220 */ /* 0x000fe20000400000 */
[----:B------:R-:W-:Y:S01]  /*a060*/  F2FP.F16.F32.PACK_AB R127, RZ, R127 ;  /* 0x0000007fff7f723e */ /* 0x000fe200000000ff */
[--C-:B0-----:R-:W-:Y:S01]  /*a070*/  @P0 IMAD.MOV.U32 R4, RZ, RZ, R156.reuse ;  /* 0x000000ffff040224 */ /* 0x101fe200078e009c */
[----:B------:R-:W-:Y:S01]  /*a080*/  @P2 STG.E.U16 desc[UR12][R2.64+0x12], R125 ;  /* 0x0000127d02002986 */ /* 0x000fe2000c10150c */
[----:B------:R-:W-:Y:S01]  /*a090*/  @P0 IMAD.MOV.U32 R5, RZ, RZ, R157 ;  /* 0x000000ffff050224 */ /* 0x000fe200078e009d */
[----:B------:R-:W-:Y:S01]  /*a0a0*/  F2FP.F16.F32.PACK_AB R128, RZ, R128 ;  /* 0x00000080ff80723e */ /* 0x000fe200000000ff */
[-C--:B------:R-:W-:Y:S01]  /*a0b0*/  FMUL R135, R135, R0.reuse ;  /* 0x0000000087877220 */ /* 0x080fe20000400000 */
[----:B------:R-:W-:Y:S01]  /*a0c0*/  ISETP.GT.AND P2, PT, R8, 0x11, PT ;  /* 0x000000110800780c */ /* 0x000fe20003f44270 */
[-C--:B------:R-:W-:Y:S01]  /*a0d0*/  FMUL R136, R136, R0.reuse ;  /* 0x0000000088887220 */ /* 0x080fe20000400000 */
[----:B------:R0:W-:Y:S01]  /*a0e0*/  @P0 STG.E.U16 desc[UR12][R4.64+0x10], R126 ;  /* 0x0000107e04000986 */ /* 0x0001e2000c10150c */
[----:B------:R-:W-:Y:S01]  /*a0f0*/  ISETP.GT.AND P0, PT, R7, RZ, P3 ;  /* 0x000000ff0700720c */ /* 0x000fe20001f04270 */
[-C--:B------:R-:W-:Y:S01]  /*a100*/  FMUL R137, R137, R0.reuse ;  /* 0x0000000089897220 */ /* 0x080fe20000400000 */
[----:B------:R-:W-:Y:S01]  /*a110*/  F2FP.F16.F32.PACK_AB R129, RZ, R129 ;  /* 0x00000081ff81723e */ /* 0x000fe200000000ff */
[----:B------:R-:W-:Y:S01]  /*a120*/  FMUL R138, R138, R0 ;  /* 0x000000008a8a7220 */ /* 0x000fe20000400000 */
[----:B------:R-:W-:Y:S01]  /*a130*/  F2FP.F16.F32.PACK_AB R130, RZ, R130 ;  /* 0x00000082ff82723e */ /* 0x000fe200000000ff */
[-C--:B------:R-:W-:Y:S01]  /*a140*/  FMUL R139, R139, R0.reuse ;  /* 0x000000008b8b7220 */ /* 0x080fe20000400000 */
[----:B------:R-:W-:Y:S01]  /*a150*/  F2FP.F16.F32.PACK_AB R131, RZ, R131 ;  /* 0x00000083ff83723e */ /* 0x000fe200000000ff */
[-C--:B------:R-:W-:Y:S01]  /*a160*/  FMUL R140, R140, R0.reuse ;  /* 0x000000008c8c7220 */ /* 0x080fe20000400000 */
[----:B------:R-:W-:Y:S01]  /*a170*/  SHF.L.U64.HI R15, R14, 0x7, R15 ;  /* 0x000000070e0f7819 */ /* 0x000fe2000001020f */
[----:B------:R-:W-:Y:S01]  /*a180*/  FMUL R141, R141, R0 ;  /* 0x000000008d8d7220 */ /* 0x000fe20000400000 */
[----:B------:R-:W-:Y:S01]  /*a190*/  LOP3.LUT R11, R9, 0x2, RZ, 0xfc, !PT ;  /* 0x00000002090b7812 */ /* 0x000fe200078efcff */
[--C-:B0-----:R-:W-:Y:S01]  /*a1a0*/  @P1 IMAD.MOV.U32 R4, RZ, RZ, R156.reuse ;  /* 0x000000ffff041224 */ /* 0x101fe200078e009c */
[----:B------:R-:W-:Y:S01]  /*a1b0*/  F2FP.F16.F32.PACK_AB R132, RZ, R132 ;  /* 0x00000084ff84723e */ /* 0x000fe200000000ff */
[--C-:B------:R-:W-:Y:S01]  /*a1c0*/  @P1 IMAD.MOV.U32 R5, RZ, RZ, R157.reuse ;  /* 0x000000ffff051224 */ /* 0x100fe200078e009d */
[----:B------:R-:W-:Y:S01]  /*a1d0*/  F2FP.F16.F32.PACK_AB R133, RZ, R133 ;  /* 0x00000085ff85723e */ /* 0x000fe200000000ff */
[----:B------:R-:W-:Y:S01]  /*a1e0*/  FMUL R142, R142, R0 ;  /* 0x000000008e8e7220 */ /* 0x000fe20000400000 */
[----:B------:R-:W-:Y:S01]  /*a1f0*/  F2FP.F16.F32.PACK_AB R134, RZ, R134 ;  /* 0x00000086ff86723e */ /* 0x000fe200000000ff */
[-C--:B------:R-:W-:Y:S01]  /*a200*/  FMUL R143, R143, R0.reuse ;  /* 0x000000008f8f7220 */ /* 0x080fe20000400000 */
[----:B------:R-:W-:Y:S01]  /*a210*/  @P1 STG.E.U16 desc[UR12][R4.64+0x12], R127 ;  /* 0x0000127f04001986 */ /* 0x000fe2000c10150c */
[----:B------:R-:W-:Y:S01]  /*a220*/  ISETP.GT.AND P1, PT, R8, 0x19, PT ;  /* 0x000000190800780c */ /* 0x000fe20003f24270 */
[-C--:B------:R-:W-:Y:S01]  /*a230*/  FMUL R144, R144, R0.reuse ;  /* 0x0000000090907220 */ /* 0x080fe20000400000 */
[----:B------:R-:W-:Y:S01]  /*a240*/  F2FP.F16.F32.PACK_AB R135, RZ, R135 ;  /* 0x00000087ff87723e */ /* 0x000fe200000000ff */
[----:B------:R-:W-:Y:S01]  /*a250*/  @P0 STG.E.U16 desc[UR12][R2.64+0x20], R128 ;  /* 0x0000208002000986 */ /* 0x000fe2000c10150c */
[----:B------:R-:W-:Y:S01]  /*a260*/  ISETP.GT.AND P0, PT, R7, RZ, P2 ;  /* 0x000000ff0700720c */ /* 0x000fe20001704270 */
[----:B------:R-:W-:Y:S01]  /*a270*/  FMUL R145, R145, R0 ;  /* 0x0000000091917220 */ /* 0x000fe20000400000 */
[----:B------:R-:W-:Y:S01]  /*a280*/  F2FP.F16.F32.PACK_AB R136, RZ, R136 ;  /* 0x00000088ff88723e */ /* 0x000fe200000000ff */
[-C--:B------:R-:W-:Y:S01]  /*a290*/  FMUL R146, R146, R0.reuse ;  /* 0x0000000092927220 */ /* 0x080fe20000400000 */
[----:B------:R-:W-:Y:S01]  /*a2a0*/  F2FP.F16.F32.PACK_AB R137, RZ, R137 ;  /* 0x00000089ff89723e */ /* 0x000fe200000000ff */
[----:B------:R-:W-:Y:S01]  /*a2b0*/  FMUL R147, R147, R0 ;  /* 0x0000000093937220 */ /* 0x000fe20000400000 */
[----:B------:R-:W-:Y:S01]  /*a2c0*/  F2FP.F16.F32.PACK_AB R138, RZ, R138 ;  /* 0x0000008aff8a723e */ /* 0x000fe200000000ff */
[-C--:B------:R-:W-:Y:S01]  /*a2d0*/  FMUL R148, R148, R0.reuse ;  /* 0x0000000094947220 */ /* 0x080fe20000400000 */
[----:B------:R-:W-:Y:S01]  /*a2e0*/  F2FP.F16.F32.PACK_AB R139, RZ, R139 ;  /* 0x0000008bff8b723e */ /* 0x000fe200000000ff */
[----:B------:R-:W-:Y:S01]  /*a2f0*/  FMUL R149, R149, R0 ;  /* 0x0000000095957220 */ /* 0x000fe20000400000 */
[----:B------:R-:W-:Y:S01]  /*a300*/  F2FP.F16.F32.PACK_AB R140, RZ, R140 ;  /* 0x0000008cff8c723e */ /* 0x000fe200000000ff */
[-C--:B------:R-:W-:Y:S01]  /*a310*/  FMUL R150, R150, R0.reuse ;  /* 0x0000000096967220 */ /* 0x080fe20000400000 */
[----:B------:R-:W-:Y:S01]  /*a320*/  ISETP.GT.AND P5, PT, R8, 0x29, PT ;  /* 0x000000290800780c */ /* 0x000fe20003fa4270 */
[----:B------:R-:W-:Y:S01]  /*a330*/  @P0 STG.E.U16 desc[UR12][R2.64+0x22], R129 ;  /* 0x0000228102000986 */ /* 0x000fe2000c10150c */
[----:B------:R-:W-:Y:S01]  /*a340*/  ISETP.GT.AND P0, PT, R7, 0x8, P3 ;  /* 0x000000080700780c */ /* 0x000fe20001f04270 */
[-C--:B------:R-:W-:Y:S01]  /*a350*/  FMUL R151, R151, R0.reuse ;  /* 0x0000000097977220 */ /* 0x080fe20000400000 */
[----:B------:R-:W-:Y:S01]  /*a360*/  F2FP.F16.F32.PACK_AB R141, RZ, R141 ;  /* 0x0000008dff8d723e */ /* 0x000fe200000000ff */
[----:B------:R-:W-:Y:S01]  /*a370*/  FMUL R88, R88, R0 ;  /* 0x0000000058587220 */ /* 0x000fe20000400000 */
[----:B------:R-:W-:Y:S01]  /*a380*/  F2FP.F16.F32.PACK_AB R142, RZ, R142 ;  /* 0x0000008eff8e723e */ /* 0x000fe200000000ff */
[-C--:B------:R-:W-:Y:S01]  /*a390*/  FMUL R89, R89, R0.reuse ;  /* 0x0000000059597220 */ /* 0x080fe20000400000 */
[----:B------:R-:W-:Y:S01]  /*a3a0*/  F2FP.F16.F32.PACK_AB R143, RZ, R143 ;  /* 0x0000008fff8f723e */ /* 0x000fe200000000ff */
[-C--:B------:R-:W-:Y:S01]  /*a3b0*/  FMUL R90, R90, R0.reuse ;  /* 0x000000005a5a7220 */ /* 0x080fe20000400000 */
[----:B------:R-:W-:Y:S01]  /*a3c0*/  ISETP.GT.AND P3, PT, R8, 0x30, PT ;  /* 0x000000300800780c */ /* 0x000fe20003f64270 */
[----:B------:R-:W-:Y:S01]  /*a3d0*/  FMUL R91, R91, R0 ;  /* 0x000000005b5b7220 */ /* 0x000fe20000400000 */
[----:B------:R-:W-:Y:S01]  /*a3e0*/  F2FP.F16.F32.PACK_AB R144, RZ, R144 ;  /* 0x00000090ff90723e */ /* 0x000fe200000000ff */
[----:B------:R-:W-:Y:S01]  /*a3f0*/  FMUL R92, R92, R0 ;  /* 0x000000005c5c7220 */ /* 0x000fe20000400000 */
[----:B------:R-:W-:Y:S01]  /*a400*/  F2FP.F16.F32.PACK_AB R145, RZ, R145 ;  /* 0x00000091ff91723e */ /* 0x000fe200000000ff */
[--C-:B------:R-:W-:Y:S01]  /*a410*/  @P0 IMAD.MOV.U32 R12, RZ, RZ, R156.reuse ;  /* 0x000000ffff0c0224 */ /* 0x100fe200078e009c */
[----:B------:R-:W-:Y:S01]  /*a420*/  F2FP.F16.F32.PACK_AB R146, RZ, R146 ;  /* 0x00000092ff92723e */ /* 0x000fe200000000ff */
[--C-:B------:R-:W-:Y:S01]  /*a430*/  @P0 IMAD.MOV.U32 R13, RZ, RZ, R157.reuse ;  /* 0x000000ffff0d0224 */ /* 0x100fe200078e009d */
[----:B------:R-:W-:Y:S01]  /*a440*/  F2FP.F16.F32.PACK_AB R147, RZ, R147 ;  /* 0x00000093ff93723e */ /* 0x000fe200000000ff */
[----:B------:R-:W-:Y:S01]  /*a450*/  FMUL R93, R93, R0 ;  /* 0x000000005d5d7220 */ /* 0x000fe20000400000 */
[----:B------:R-:W-:Y:S01]  /*a460*/  F2FP.F16.F32.PACK_AB R148, RZ, R148 ;  /* 0x00000094ff94723e */ /* 0x000fe200000000ff */
[-C--:B------:R-:W-:Y:S01]  /*a470*/  FMUL R94, R94, R0.reuse ;  /* 0x000000005e5e7220 */ /* 0x080fe20000400000 */
[----:B------:R0:W-:Y:S01]  /*a480*/  @P0 STG.E.U16 desc[UR12][R12.64+0x20], R130 ;  /* 0x000020820c000986 */ /* 0x0001e2000c10150c */
[----:B------:R-:W-:Y:S01]  /*a490*/  ISETP.GT.AND P0, PT, R7, 0x8, P2 ;  /* 0x000000080700780c */ /* 0x000fe20001704270 */
[-C--:B------:R-:W-:Y:S01]  /*a4a0*/  FMUL R95, R95, R0.reuse ;  /* 0x000000005f5f7220 */ /* 0x080fe20000400000 */
[----:B------:R-:W-:Y:S01]  /*a4b0*/  ISETP.GT.AND P2, PT, R8, 0x18, PT ;  /* 0x000000180800780c */ /* 0x000fe20003f44270 */
[-C--:B------:R-:W-:Y:S01]  /*a4c0*/  FMUL R96, R96, R0.reuse ;  /* 0x0000000060607220 */ /* 0x080fe20000400000 */
[----:B------:R-:W-:Y:S01]  /*a4d0*/  F2FP.F16.F32.PACK_AB R149, RZ, R149 ;  /* 0x00000095ff95723e */ /* 0x000fe200000000ff */
[----:B------:R-:W-:Y:S01]  /*a4e0*/  FMUL R97, R97, R0 ;  /* 0x0000000061617220 */ /* 0x000fe20000400000 */
[----:B------:R-:W-:Y:S01]  /*a4f0*/  F2FP.F16.F32.PACK_AB R150, RZ, R150 ;  /* 0x00000096ff96723e */ /* 0x000fe200000000ff */
[-C--:B------:R-:W-:Y:S01]  /*a500*/  FMUL R98, R98, R0.reuse ;  /* 0x0000000062627220 */ /* 0x080fe20000400000 */
[----:B------:R-:W-:Y:S01]  /*a510*/  F2FP.F16.F32.PACK_AB R151, RZ, R151 ;  /* 0x00000097ff97723e */ /* 0x000fe200000000ff */
[-C--:B------:R-:W-:Y:S01]  /*a520*/  FMUL R99, R99, R0.reuse ;  /* 0x0000000063637220 */ /* 0x080fe20000400000 */
[C---:B------:R-:W-:Y:S01]  /*a530*/  LOP3.LUT R17, R9.reuse, 0x10, RZ, 0xfc, !PT ;  /* 0x0000001009117812 */ /* 0x040fe200078efcff */
[----:B------:R-:W-:Y:S01]  /*a540*/  FMUL R100, R100, R0 ;  /* 0x0000000064647220 */ /* 0x000fe20000400000 */
[----:B------:R-:W-:Y:S01]  /*a550*/  F2FP.F16.F32.PACK_AB R88, RZ, R88 ;  /* 0x00000058ff58723e */ /* 0x000fe200000000ff */
[--C-:B0-----:R-:W-:Y:S01]  /*a560*/  @P0 IMAD.MOV.U32 R12, RZ, RZ, R156.reuse ;  /* 0x000000ffff0c0224 */ /* 0x101fe200078e009c */
[----:B------:R-:W-:Y:S01]  /*a570*/  LOP3.LUT R19, R9, 0x12, RZ, 0xfc, !PT ;  /* 0x0000001209137812 */ /* 0x000fe200078efcff */
[----:B------:R-:W-:Y:S01]  /*a580*/  @P0 IMAD.MOV.U32 R13, RZ, RZ, R157 ;  /* 0x000000ffff0d0224 */ /* 0x000fe200078e009d */
[----:B------:R-:W-:Y:S01]  /*a590*/  F2FP.F16.F32.PACK_AB R89, RZ, R89 ;  /* 0x00000059ff59723e */ /* 0x000fe200000000ff */
[----:B------:R-:W-:Y:S01]  /*a5a0*/  FMUL R101, R101, R0 ;  /* 0x0000000065657220 */ /* 0x000fe20000400000 */
[----:B------:R-:W-:Y:S01]  /*a5b0*/  F2FP.F16.F32.PACK_AB R90, RZ, R90 ;  /* 0x0000005aff5a723e */ /* 0x000fe200000000ff */
[----:B------:R-:W-:Y:S01]  /*a5c0*/  FMUL R102, R102, R0 ;  /* 0x0000000066667220 */ /* 0x000fe20000400000 */
[----:B------:R0:W-:Y:S01]  /*a5d0*/  @P0 STG.E.U16 desc[UR12][R12.64+0x22], R131 ;  /* 0x000022830c000986 */ /* 0x0001e2000c10150c */
[----:B------:R-:W-:Y:S01]  /*a5e0*/  IADD3 R4, P0, R9, R2, RZ ;  /* 0x0000000209047210 */ /* 0x000fe20007f1e0ff */
[-C--:B------:R-:W-:Y:S01]  /*a5f0*/  FMUL R103, R103, R0.reuse ;  /* 0x0000000067677220 */ /* 0x080fe20000400000 */
[----:B------:R-:W-:Y:S01]  /*a600*/  F2FP.F16.F32.PACK_AB R91, RZ, R91 ;  /* 0x0000005bff5b723e */ /* 0x000fe200000000ff */
[----:B------:R-:W-:Y:S01]  /*a610*/  FMUL R104, R104, R0 ;  /* 0x0000000068687220 */ /* 0x000fe20000400000 */
[----:B------:R-:W-:Y:S01]  /*a620*/  F2FP.F16.F32.PACK_AB R92, RZ, R92 ;  /* 0x0000005cff5c723e */ /* 0x000fe200000000ff */
[--C-:B------:R-:W-:Y:S01]  /*a630*/  IMAD.X R5, R15, 0x1, R3.reuse, P0 ;  /* 0x000000010f057824 */ /* 0x100fe200000e0603 */
[----:B------:R-:W-:Y:S01]  /*a640*/  IADD3 R20, P0, R11, R2, RZ ;  /* 0x000000020b147210 */ /* 0x000fe20007f1e0ff */
[-C--:B------:R-:W-:Y:S01]  /*a650*/  FMUL R105, R105, R0.reuse ;  /* 0x0000000069697220 */ /* 0x080fe20000400000 */
[----:B------:R-:W-:Y:S01]  /*a660*/  LOP3.LUT R23, R9, 0x22, RZ, 0xfc, !PT ;  /* 0x0000002209177812 */ /* 0x000fe200078efcff */
[-C--:B------:R-:W-:Y:S01]  /*a670*/  FMUL R106, R106, R0.reuse ;  /* 0x000000006a6a7220 */ /* 0x080fe20000400000 */
[----:B------:R-:W-:Y:S01]  /*a680*/  F2FP.F16.F32.PACK_AB R93, RZ, R93 ;  /* 0x0000005dff5d723e */ /* 0x000fe200000000ff */
[----:B------:R-:W-:Y:S01]  /*a690*/  IMAD.X R21, R15, 0x1, R3, P0 ;  /* 0x000000010f157824 */ /* 0x000fe200000e0603 */
        /* <DEDUP_REMOVED lines=28> */
[----:B------:R-:W-:Y:S01]  /*a860*/  ISETP.GT.AND P0, PT, R7, 0x8, P2 ;  /* 0x000000080700780c */ /* 0x000fe20001704270 */
[-C--:B------:R-:W-:Y:S01]  /*a870*/  FMUL R119, R119, R0.reuse ;  /* 0x0000000077777220 */ /* 0x080fe20000400000 */
[----:B------:R-:W-:Y:S01]  /*a880*/  ISETP.GT.AND P2, PT, R8, 0x20, PT ;  /* 0x000000200800780c */ /* 0x000fe20003f44270 */
        /* <DEDUP_REMOVED lines=10> */
[----:B0-----:R-:W-:Y:S01]  /*a930*/  @P0 IMAD.MOV.U32 R12, RZ, RZ, R156 ;  /* 0x000000ffff0c0224 */ /* 0x001fe200078e009c */
[----:B------:R-:W-:Y:S01]  /*a940*/  F2FP.F16.F32.PACK_AB R111, RZ, R111 ;  /* 0x0000006fff6f723e */ /* 0x000fe200000000ff */
[--C-:B------:R-:W-:Y:S01]  /*a950*/  @P0 IMAD.MOV.U32 R13, RZ, RZ, R157.reuse ;  /* 0x000000ffff0d0224 */ /* 0x100fe200078e009d */
[----:B------:R-:W-:Y:S01]  /*a960*/  PRMT R6, R110, 0x7610, R6 ;  /* 0x000076106e067816 */ /* 0x000fe20000000006 */
        /* <DEDUP_REMOVED lines=15> */
[----:B------:R-:W-:Y:S01]  /*aa60*/  FMUL R68, R68, R0 ;  /* 0x0000000044447220 */ /* 0x000fe20000400000 */
[----:B------:R-:W-:Y:S01]  /*aa70*/  F2FP.F16.F32.PACK_AB R117, RZ, R117 ;  /* 0x00000075ff75723e */ /* 0x000fe200000000ff */
[--C-:B0-----:R-:W-:Y:S01]  /*aa80*/  @P0 IMAD.MOV.U32 R12, RZ, RZ, R156.reuse ;  /* 0x000000ffff0c0224 */ /* 0x101fe200078e009c */
[----:B------:R-:W-:Y:S01]  /*aa90*/  F2FP.F16.F32.PACK_AB R118, RZ, R118 ;  /* 0x00000076ff76723e */ /* 0x000fe200000000ff */
[--C-:B------:R-:W-:Y:S01]  /*aaa0*/  @P0 IMAD.MOV.U32 R13, RZ, RZ, R157.reuse ;  /* 0x000000ffff0d0224 */ /* 0x100fe200078e009d */
[----:B------:R-:W-:Y:S01]  /*aab0*/  F2FP.F16.F32.PACK_AB R119, RZ, R119 ;  /* 0x00000077ff77723e */ /* 0x000fe200000000ff */
[----:B------:R-:W-:Y:S01]  /*aac0*/  FMUL R69, R69, R0 ;  /* 0x0000000045457220 */ /* 0x000fe20000400000 */
[----:B------:R-:W-:Y:S01]  /*aad0*/  F2FP.F16.F32.PACK_AB R56, RZ, R56 ;  /* 0x00000038ff38723e */ /* 0x000fe200000000ff */
        /* <DEDUP_REMOVED lines=15> */
[----:B------:R-:W-:Y:S01]  /*abd0*/  @P0 STG.E.U16 desc[UR12][R2.64+0x40], R136 ;  /* 0x0000408802000986 */ /* 0x000fe2000c10150c */
        /* <DEDUP_REMOVED lines=97> */
[----:B0-----:R-:W-:Y:S01]  /*b1f0*/  @P0 IMAD.MOV.U32 R12, RZ, RZ, R156 ;  /* 0x000000ffff0c0224 */ /* 0x001fe200078e009c */
[----:B------:R-:W-:Y:S01]  /*b200*/  F2FP.F16.F32.PACK_AB R38, RZ, R38 ;  /* 0x00000026ff26723e */ /* 0x000fe200000000ff */
[----:B------:R-:W-:Y:S01]  /*b210*/  @P0 IMAD.MOV.U32 R13, RZ, RZ, R157 ;  /* 0x000000ffff0d0224 */ /* 0x000fe200078e009d */
[----:B------:R-:W-:Y:S01]  /*b220*/  F2FP.F16.F32.PACK_AB R39, RZ, R39 ;  /* 0x00000027ff27723e */ /* 0x000fe200000000ff */
[----:B------:R-:W-:Y:S01]  /*b230*/  FMUL R53, R53, R0 ;  /* 0x0000000035357220 */ /* 0x000fe20000400000 */
[----:B------:R-:W-:Y:S01]  /*b240*/  F2FP.F16.F32.PACK_AB R40, RZ, R40 ;  /* 0x00000028ff28723e */ /* 0x000fe200000000ff */
[-C--:B------:R-:W-:Y:S01]  /*b250*/  FMUL R54, R54, R0.reuse ;  /* 0x0000000036367220 */ /* 0x080fe20000400000 */
[----:B------:R0:W-:Y:S01]  /*b260*/  @P0 STG.E.U16 desc[UR12][R12.64+0x50], R142 ;  /* 0x0000508e0c000986 */ /* 0x0001e2000c10150c */
[----:B------:R-:W-:Y:S01]  /*b270*/  ISETP.GT.AND P0, PT, R7, 0x8, P5 ;  /* 0x000000080700780c */ /* 0x000fe20002f04270 */
[----:B------:R-:W-:Y:S01]  /*b280*/  FMUL R0, R55, R0 ;  /* 0x0000000037007220 */ /* 0x000fe20000400000 */
[----:B------:R-:W-:-:S02]  /*b290*/  F2FP.F16.F32.PACK_AB R41, RZ, R41 ;  /* 0x00000029ff29723e */ /* 0x000fc400000000ff */
[----:B------:R-:W-:Y:S02]  /*b2a0*/  F2FP.F16.F32.PACK_AB R42, RZ, R42 ;  /* 0x0000002aff2a723e */ /* 0x000fe400000000ff */
[----:B------:R-:W-:Y:S02]  /*b2b0*/  F2FP.F16.F32.PACK_AB R43, RZ, R43 ;  /* 0x0000002bff2b723e */ /* 0x000fe400000000ff */
[----:B------:R-:W-:Y:S02]  /*b2c0*/  F2FP.F16.F32.PACK_AB R44, RZ, R44 ;  /* 0x0000002cff2c723e */ /* 0x000fe400000000ff */
[----:B------:R-:W-:Y:S02]  /*b2d0*/  F2FP.F16.F32.PACK_AB R45, RZ, R45 ;  /* 0x0000002dff2d723e */ /* 0x000fe400000000ff */
[----:B------:R-:W-:Y:S01]  /*b2e0*/  F2FP.F16.F32.PACK_AB R46, RZ, R46 ;  /* 0x0000002eff2e723e */ /* 0x000fe200000000ff */
[----:B0-----:R-:W-:Y:S01]  /*b2f0*/  @P0 IMAD.MOV.U32 R12, RZ, RZ, R156 ;  /* 0x000000ffff0c0224 */ /* 0x001fe200078e009c */
[----:B------:R-:W-:Y:S01]  /*b300*/  F2FP.F16.F32.PACK_AB R47, RZ, R47 ;  /* 0x0000002fff2f723e */ /* 0x000fe200000000ff */
[----:B------:R-:W-:Y:S01]  /*b310*/  @P0 IMAD.MOV.U32 R13, RZ, RZ, R157 ;  /* 0x000000ffff0d0224 */ /* 0x000fe200078e009d */
[----:B------:R-:W-:-:S02]  /*b320*/  F2FP.F16.F32.PACK_AB R48, RZ, R48 ;  /* 0x00000030ff30723e */ /* 0x000fc400000000ff */
[----:B------:R-:W-:Y:S02]  /*b330*/  F2FP.F16.F32.PACK_AB R49, RZ, R49 ;  /* 0x00000031ff31723e */ /* 0x000fe400000000ff */
[----:B------:R0:W-:Y:S01]  /*b340*/  @P0 STG.E.U16 desc[UR12][R12.64+0x52], R143 ;  /* 0x0000528f0c000986 */ /* 0x0001e2000c10150c */
[----:B------:R-:W-:Y:S02]  /*b350*/  ISETP.GT.AND P0, PT, R7, RZ, P3 ;  /* 0x000000ff0700720c */ /* 0x000fe40001f04270 */
[----:B------:R-:W-:Y:S02]  /*b360*/  F2FP.F16.F32.PACK_AB R50, RZ, R50 ;  /* 0x00000032ff32723e */ /* 0x000fe400000000ff */
[----:B------:R-:W-:Y:S02]  /*b370*/  F2FP.F16.F32.PACK_AB R51, RZ, R51 ;  /* 0x00000033ff33723e */ /* 0x000fe400000000ff */
[----:B------:R-:W-:Y:S02]  /*b380*/  F2FP.F16.F32.PACK_AB R52, RZ, R52 ;  /* 0x00000034ff34723e */ /* 0x000fe400000000ff */
[----:B------:R-:W-:-:S02]  /*b390*/  F2FP.F16.F32.PACK_AB R53, RZ, R53 ;  /* 0x00000035ff35723e */ /* 0x000fc400000000ff */
[----:B------:R-:W-:-:S03]  /*b3a0*/  F2FP.F16.F32.PACK_AB R54, RZ, R54 ;  /* 0x00000036ff36723e */ /* 0x000fc600000000ff */
[----:B------:R-:W-:Y:S01]  /*b3b0*/  @P0 STG.E.U16 desc[UR12][R2.64+0x60], R144 ;  /* 0x0000609002000986 */ /* 0x000fe2000c10150c */
[----:B------:R-:W-:-:S13]  /*b3c0*/  ISETP.GT.AND P0, PT, R7, RZ, P1 ;  /* 0x000000ff0700720c */ /* 0x000fda0000f04270 */
[----:B------:R-:W-:Y:S01]  /*b3d0*/  @P0 STG.E.U16 desc[UR12][R2.64+0x62], R145 ;  /* 0x0000629102000986 */ /* 0x000fe2000c10150c */
[----:B------:R-:W-:-:S13]  /*b3e0*/  ISETP.GT.AND P0, PT, R7, 0x8, P3 ;  /* 0x000000080700780c */ /* 0x000fda0001f04270 */
[----:B0-----:R-:W-:Y:S02]  /*b3f0*/  @P0 IMAD.MOV.U32 R12, RZ, RZ, R156 ;  /* 0x000000ffff0c0224 */ /* 0x001fe400078e009c */
[----:B------:R-:W-:-:S05]  /*b400*/  @P0 IMAD.MOV.U32 R13, RZ, RZ, R157 ;  /* 0x000000ffff0d0224 */ /* 0x000fca00078e009d */
[----:B------:R0:W-:Y:S01]  /*b410*/  @P0 STG.E.U16 desc[UR12][R12.64+0x60], R146 ;  /* 0x000060920c000986 */ /* 0x0001e2000c10150c */
[----:B------:R-:W-:-:S13]  /*b420*/  ISETP.GT.AND P0, PT, R7, 0x8, P1 ;  /* 0x000000080700780c */ /* 0x000fda0000f04270 */
[----:B0-----:R-:W-:Y:S02]  /*b430*/  @P0 IMAD.MOV.U32 R12, RZ, RZ, R156 ;  /* 0x000000ffff0c0224 */ /* 0x001fe400078e009c */
[----:B------:R-:W-:-:S05]  /*b440*/  @P0 IMAD.MOV.U32 R13, RZ, RZ, R157 ;  /* 0x000000ffff0d0224 */ /* 0x000fca00078e009d */
[----:B------:R0:W-:Y:S01]  /*b450*/  @P0 STG.E.U16 desc[UR12][R12.64+0x62], R147 ;  /* 0x000062930c000986 */ /* 0x0001e2000c10150c */
[----:B------:R-:W-:-:S13]  /*b460*/  ISETP.GT.AND P0, PT, R7, RZ, P2 ;  /* 0x000000ff0700720c */ /* 0x000fda0001704270 */
[----:B------:R-:W-:Y:S01]  /*b470*/  @P0 STG.E.U16 desc[UR12][R2.64+0x70], R148 ;  /* 0x0000709402000986 */ /* 0x000fe2000c10150c */
[----:B------:R-:W-:-:S04]  /*b480*/  ISETP.GT.AND P0, PT, R8, 0x39, PT ;  /* 0x000000390800780c */ /* 0x000fc80003f04270 */
        /* <DEDUP_REMOVED lines=10> */
[----:B------:R-:W-:-:S05]  /*b530*/  IADD3 R126, P6, R17, R2, RZ ;  /* 0x00000002117e7210 */ /* 0x000fca0007fde0ff */
[----:B------:R-:W-:Y:S01]  /*b540*/  IMAD.X R127, R15, 0x1, R3, P6 ;  /* 0x000000010f7f7824 */ /* 0x000fe200030e0603 */
[----:B------:R-:W-:-:S13]  /*b550*/  ISETP.GT.AND P6, PT, R7, 0x40, P4 ;  /* 0x000000400700780c */ /* 0x000fda00027c4270 */
[----:B------:R-:W-:Y:S01]  /*b560*/  @P6 STG.E.U16 desc[UR12][R4.64], R88 ;  /* 0x0000005804006986 */ /* 0x000fe2000c10150c */
[----:B------:R-:W-:-:S05]  /*b570*/  IADD3 R120, P6, R19, R2, RZ ;  /* 0x0000000213787210 */ /* 0x000fca0007fde0ff */
[----:B------:R-:W-:Y:S01]  /*b580*/  IMAD.X R121, R15, 0x1, R3, P6 ;  /* 0x000000010f797824 */ /* 0x000fe200030e0603 */
[----:B------:R-:W-:-:S04]  /*b590*/  ISETP.GT.AND P6, PT, R8, 0x1, PT ;  /* 0x000000010800780c */ /* 0x000fc80003fc4270 */
[----:B------:R-:W-:-:S13]  /*b5a0*/  ISETP.GT.AND P6, PT, R7, 0x40, P6 ;  /* 0x000000400700780c */ /* 0x000fda00037c4270 */
[----:B------:R1:W-:Y:S01]  /*b5b0*/  @P6 STG.E.U16 desc[UR12][R20.64], R89 ;  /* 0x0000005914006986 */ /* 0x0003e2000c10150c */
[----:B0-----:R-:W-:-:S05]  /*b5c0*/  IADD3 R12, P6, R9, R156, RZ ;  /* 0x0000009c090c7210 */ /* 0x001fca0007fde0ff */
[----:B------:R-:W-:Y:S01]  /*b5d0*/  IMAD.X R13, R15, 0x1, R157, P6 ;  /* 0x000000010f0d7824 */ /* 0x000fe200030e069d */
[----:B------:R-:W-:Y:S02]  /*b5e0*/  ISETP.GT.AND P6, PT, R7, 0x48, P4 ;  /* 0x000000480700780c */ /* 0x000fe400027c4270 */
[----:B-1----:R-:W-:-:S11]  /*b5f0*/  LOP3.LUT R21, R9, 0x20, RZ, 0xfc, !PT ;  /* 0x0000002009157812 */ /* 0x002fd600078efcff */
[----:B------:R-:W-:Y:S01]  /*b600*/  @P6 STG.E.U16 desc[UR12][R12.64], R90 ;  /* 0x0000005a0c006986 */ /* 0x000fe2000c10150c */
[----:B------:R-:W-:-:S05]  /*b610*/  IADD3 R88, P6, R11, R156, RZ ;  /* 0x0000009c0b587210 */ /* 0x000fca0007fde0ff */
[----:B------:R-:W-:Y:S01]  /*b620*/  IMAD.X R89, R15, 0x1, R157, P6 ;  /* 0x000000010f597824 */ /* 0x000fe200030e069d */
[----:B------:R-:W-:-:S04]  /*b630*/  ISETP.GT.AND P6, PT, R8, 0x1, PT ;  /* 0x000000010800780c */ /* 0x000fc80003fc4270 */
[----:B------:R-:W-:-:S13]  /*b640*/  ISETP.GT.AND P6, PT, R7, 0x48, P6 ;  /* 0x000000480700780c */ /* 0x000fda00037c4270 */
[----:B------:R0:W-:Y:S01]  /*b650*/  @P6 STG.E.U16 desc[UR12][R88.64], R91 ;  /* 0x0000005b58006986 */ /* 0x0001e2000c10150c */
[----:B------:R-:W-:-:S05]  /*b660*/  IADD3 R124, P6, R21, R2, RZ ;  /* 0x00000002157c7210 */ /* 0x000fca0007fde0ff */
[----:B------:R-:W-:Y:S01]  /*b670*/  IMAD.X R125, R15, 0x1, R3, P6 ;  /* 0x000000010f7d7824 */ /* 0x000fe200030e0603 */
[----:B------:R-:W-:-:S04]  /*b680*/  ISETP.GT.AND P6, PT, R8, 0x8, PT ;  /* 0x000000080800780c */ /* 0x000fc80003fc4270 */
[----:B------:R-:W-:Y:S02]  /*b690*/  ISETP.GT.AND P6, PT, R7, 0x40, P6 ;  /* 0x000000400700780c */ /* 0x000fe400037c4270 */
[----:B0-----:R-:W-:-:S11]  /*b6a0*/  LOP3.LUT R89, R9, 0x30, RZ, 0xfc, !PT ;  /* 0x0000003009597812 */ /* 0x001fd600078efcff */
[----:B------:R0:W-:Y:S01]  /*b6b0*/  @P6 STG.E.U16 desc[UR12][R126.64], R92 ;  /* 0x0000005c7e006986 */ /* 0x0001e2000c10150c */
        /* <DEDUP_REMOVED lines=8> */
[----:B------:R-:W-:-:S13]  /*b740*/  ISETP.GT.AND P6, PT, R7, 0x48, P6 ;  /* 0x000000480700780c */ /* 0x000fda00037c4270 */
[----:B------:R2:W-:Y:S01]  /*b750*/  @P6 STG.E.U16 desc[UR12][R90.64], R94 ;  /* 0x0000005e5a006986 */ /* 0x0005e2000c10150c */
[----:B0-----:R-:W-:-:S05]  /*b760*/  IADD3 R92, P6, R19, R156, RZ ;  /* 0x0000009c135c7210 */ /* 0x001fca0007fde0ff */
[----:B-1----:R-:W-:Y:S01]  /*b770*/  IMAD.X R93, R15, 0x1, R157, P6 ;  /* 0x000000010f5d7824 */ /* 0x002fe200030e069d */
[----:B------:R-:W-:-:S04]  /*b780*/  ISETP.GT.AND P6, PT, R8, 0x9, PT ;  /* 0x000000090800780c */ /* 0x000fc80003fc4270 */
[----:B------:R-:W-:Y:S02]  /*b790*/  ISETP.GT.AND P6, PT, R7, 0x48, P6 ;  /* 0x000000480700780c */ /* 0x000fe400037c4270 */
[----:B--2---:R-:W-:-:S11]  /*b7a0*/  LOP3.LUT R91, R9, 0x32, RZ, 0xfc, !PT ;  /* 0x00000032095b7812 */ /* 0x004fd600078efcff */
        /* <DEDUP_REMOVED lines=84> */
[----:B------:R-:W-:Y:S02]  /*bcf0*/  ISETP.GT.AND P6, PT, R7, 0x48, P5 ;  /* 0x000000480700780c */ /* 0x000fe40002fc4270 */
[----:B--2---:R-:W-:Y:S02]  /*bd00*/  LOP3.LUT R107, R9, 0x72, RZ, 0xfc, !PT ;  /* 0x00000072096b7812 */ /* 0x004fe400078efcff */
[----:B------:R-:W-:-:S09]  /*bd10*/  PRMT R6, R56, 0x7610, R6 ;  /* 0x0000761038067816 */ /* 0x000fd20000000006 */
[----:B------:R0:W-:Y:S01]  /*bd20*/  @P6 STG.E.U16 desc[UR12][R108.64], R111 ;  /* 0x0000006f6c006986 */ /* 0x0001e2000c10150c */
[----:B------:R-:W-:-:S05]  /*bd30*/  IADD3 R110, P6, R105, R2, RZ ;  /* 0x00000002696e7210 */ /* 0x000fca0007fde0ff */
[----:B0-----:R-:W-:Y:S01]  /*bd40*/  IMAD.X R111, R15, 0x1, R3, P6 ;  /* 0x000000010f6f7824 */ /* 0x001fe200030e0603 */
[----:B------:R-:W-:-:S13]  /*bd50*/  ISETP.GT.AND P6, PT, R7, 0x40, P3 ;  /* 0x000000400700780c */ /* 0x000fda0001fc4270 */
[----:B------:R0:W-:Y:S01]  /*bd60*/  @P6 STG.E.U16 desc[UR12][R124.64], R112 ;  /* 0x000000707c006986 */ /* 0x0001e2000c10150c */
[----:B------:R-:W-:-:S05]  /*bd70*/  IADD3 R120, P6, R107, R2, RZ ;  /* 0x000000026b787210 */ /* 0x000fca0007fde0ff */
[----:B------:R-:W-:Y:S01]  /*bd80*/  IMAD.X R121, R15, 0x1, R3, P6 ;  /* 0x000000010f797824 */ /* 0x000fe200030e0603 */
        /* <DEDUP_REMOVED lines=10> */
[----:B0-----:R-:W-:-:S05]  /*be30*/  IADD3 R112, P6, R105, R156, RZ ;  /* 0x0000009c69707210 */ /* 0x001fca0007fde0ff */
[----:B-1----:R-:W-:Y:S01]  /*be40*/  IMAD.X R113, R15, 0x1, R157, P6 ;  /* 0x000000010f717824 */ /* 0x002fe200030e069d */
[----:B------:R-:W-:-:S13]  /*be50*/  ISETP.GT.AND P6, PT, R7, 0x40, P2 ;  /* 0x000000400700780c */ /* 0x000fda00017c4270 */
[----:B------:R0:W-:Y:S01]  /*be60*/  @P6 STG.E.U16 desc[UR12][R110.64], R116 ;  /* 0x000000746e006986 */ /* 0x0001e2000c10150c */
[----:B--2---:R-:W-:-:S05]  /*be70*/  IADD3 R114, P6, R107, R156, RZ ;  /* 0x0000009c6b727210 */ /* 0x004fca0007fde0ff */
[----:B---3--:R-:W-:Y:S01]  /*be80*/  IMAD.X R115, R15, 0x1, R157, P6 ;  /* 0x000000010f737824 */ /* 0x008fe200030e069d */
        /* <DEDUP_REMOVED lines=9> */
[----:B------:R-:W-:Y:S01]  /*bf20*/  @P6 STG.E.U16 desc[UR12][R114.64], R119 ;  /* 0x0000007772006986 */ /* 0x000fe2000c10150c */
[----:B0-----:R-:W-:-:S05]  /*bf30*/  IADD3 R116, P6, R17, R4, RZ ;  /* 0x0000000411747210 */ /* 0x001fca0007fde0ff */
[----:B-1----:R-:W-:Y:S01]  /*bf40*/  IMAD.X R117, R15, 0x1, R5, P6 ;  /* 0x000000010f757824 */ /* 0x002fe200030e0605 */
[----:B------:R-:W-:-:S13]  /*bf50*/  ISETP.GT.AND P6, PT, R7, 0x80, P4 ;  /* 0x000000800700780c */ /* 0x000fda00027c4270 */
[----:B------:R0:W-:Y:S01]  /*bf60*/  @P6 STG.E.U16 desc[UR12][R2.64], R6 ;  /* 0x0000000602006986 */ /* 0x0001e2000c10150c */
[----:B--2---:R-:W-:-:S05]  /*bf70*/  IADD3 R112, P6, R19, R4, RZ ;  /* 0x0000000413707210 */ /* 0x004fca0007fde0ff */
[----:B------:R-:W-:Y:S01]  /*bf80*/  IMAD.X R113, R15, 0x1, R5, P6 ;  /* 0x000000010f717824 */ /* 0x000fe200030e0605 */
[----:B------:R-:W-:-:S04]  /*bf90*/  ISETP.GT.AND P6, PT, R8, 0x1, PT ;  /* 0x000000010800780c */ /* 0x000fc80003fc4270 */
[----:B------:R-:W-:Y:S02]  /*bfa0*/  ISETP.GT.AND P6, PT, R7, 0x80, P6 ;  /* 0x000000800700780c */ /* 0x000fe400037c4270 */
[----:B0-----:R-:W-:-:S11]  /*bfb0*/  PRMT R6, R62, 0x7610, R6 ;  /* 0x000076103e067816 */ /* 0x001fd60000000006 */
[----:B------:R0:W-:Y:S01]  /*bfc0*/  @P6 STG.E.U16 desc[UR12][R108.64], R57 ;  /* 0x000000396c006986 */ /* 0x0001e2000c10150c */
[----:B------:R-:W-:-:S05]  /*bfd0*/  IADD3 R56, P6, R9, R12, RZ ;  /* 0x0000000c09387210 */ /* 0x000fca0007fde0ff */
[----:B0-----:R-:W-:Y:S01]  /*bfe0*/  IMAD.X R57, R15, 0x1, R13, P6 ;  /* 0x000000010f397824 */ /* 0x001fe200030e060d */
[----:B------:R-:W-:-:S13]  /*bff0*/  ISETP.GT.AND P6, PT, R7, 0x88, P4 ;  /* 0x000000880700780c */ /* 0x000fda00027c4270 */
        /* <DEDUP_REMOVED lines=19> */
[----:B------:R-:W-:-:S13]  /*c130*/  ISETP.GT.AND P6, PT, R7, 0x88, P6 ;  /* 0x000000880700780c */ /* 0x000fda00037c4270 */
[----:B------:R-:W-:Y:S01]  /*c140*/  @P6 STG.E.U16 desc[UR12][R58.64], R6 ;  /* 0x000000063a006986 */ /* 0x000fe2000c10150c */
[----:B--2---:R-:W-:-:S05]  /*c150*/  IADD3 R60, P6, R19, R12, RZ ;  /* 0x0000000c133c7210 */ /* 0x004fca0007fde0ff */
[----:B---3--:R-:W-:Y:S01]  /*c160*/  IMAD.X R61, R15, 0x1, R13, P6 ;  /* 0x000000010f3d7824 */ /* 0x008fe200030e060d */
[----:B------:R-:W-:-:S04]  /*c170*/  ISETP.GT.AND P6, PT, R8, 0x9, PT ;  /* 0x000000090800780c */ /* 0x000fc80003fc4270 */
[----:B------:R-:W-:-:S13]  /*c180*/  ISETP.GT.AND P6, PT, R7, 0x88, P6 ;  /* 0x000000880700780c */ /* 0x000fda00037c4270 */
[----:B------:R0:W-:Y:S01]  /*c190*/  @P6 STG.E.U16 desc[UR12][R60.64], R63 ;  /* 0x0000003f3c006986 */ /* 0x0001e2000c10150c */
[----:B------:R-:W-:-:S05]  /*c1a0*/  IADD3 R62, P6, R89, R4, RZ ;  /* 0x00000004593e7210 */ /* 0x000fca0007fde0ff */
[----:B0-----:R-:W-:Y:S01]  /*c1b0*/  IMAD.X R63, R15, 0x1, R5, P6 ;  /* 0x000000010f3f7824 */ /* 0x001fe200030e0605 */
        /* <DEDUP_REMOVED lines=22> */
[----:B------:R0:W-:Y:S01]  /*c320*/  @P6 STG.E.U16 desc[UR12][R62.64], R68 ;  /* 0x000000443e006986 */ /* 0x0001e2000c10150c */
[----:B--2---:R-:W-:-:S05]  /*c330*/  IADD3 R66, P6, R95, R4, RZ ;  /* 0x000000045f427210 */ /* 0x004fca0007fde0ff */
[----:B---3--:R-:W-:Y:S01]  /*c340*/  IMAD.X R67, R15, 0x1, R5, P6 ;  /* 0x000000010f437824 */ /* 0x008fe200030e0605 */
        /* <DEDUP_REMOVED lines=14> */
[----:B------:R-:W-:Y:S01]  /*c430*/  IMAD.X R63, R15, 0x1, R5, P6 ;  /* 0x000000010f3f7824 */ /* 0x000fe200030e0605 */
[----:B------:R-:W-:-:S04]  /*c440*/  ISETP.GT.AND P6, PT, R8, 0x20, PT ;  /* 0x000000200800780c */ /* 0x000fc80003fc4270 */
[----:B------:R-:W-:-:S13]  /*c450*/  ISETP.GT.AND P6, PT, R7, 0x80, P6 ;  /* 0x000000800700780c */ /* 0x000fda00037c4270 */
[----:B------:R0:W-:Y:S01]  /*c460*/  @P6 STG.E.U16 desc[UR12][R64.64], R72 ;  /* 0x0000004840006986 */ /* 0x0001e2000c10150c */
[----:B------:R-:W-:-:S05]  /*c470*/  IADD3 R68, P6, R99, R4, RZ ;  /* 0x0000000463447210 */ /* 0x000fca0007fde0ff */
[----:B-1----:R-:W-:Y:S01]  /*c480*/  IMAD.X R69, R15, 0x1, R5, P6 ;  /* 0x000000010f457824 */ /* 0x002fe200030e0605 */
[----:B------:R-:W-:-:S04]  /*c490*/  ISETP.GT.AND P6, PT, R8, 0x21, PT ;  /* 0x000000210800780c */ /* 0x000fc80003fc4270 */
[----:B------:R-:W-:-:S13]  /*c4a0*/  ISETP.GT.AND P6, PT, R7, 0x80, P6 ;  /* 0x000000800700780c */ /* 0x000fda00037c4270 */
[----:B------:R1:W-:Y:S01]  /*c4b0*/  @P6 STG.E.U16 desc[UR12][R66.64], R73 ;  /* 0x0000004942006986 */ /* 0x0003e2000c10150c */
[----:B--2---:R-:W-:-:S05]  /*c4c0*/  IADD3 R58, P6, R93, R12, RZ ;  /* 0x0000000c5d3a7210 */ /* 0x004fca0007fde0ff */
[----:B------:R-:W-:Y:S01]  /*c4d0*/  IMAD.X R59, R15, 0x1, R13, P6 ;  /* 0x000000010f3b7824 */ /* 0x000fe200030e060d */
[----:B------:R-:W-:-:S04]  /*c4e0*/  ISETP.GT.AND P6, PT, R8, 0x20, PT ;  /* 0x000000200800780c */ /* 0x000fc80003fc4270 */
[----:B------:R-:W-:-:S13]  /*c4f0*/  ISETP.GT.AND P6, PT, R7, 0x88, P6 ;  /* 0x000000880700780c */ /* 0x000fda00037c4270 */
[----:B------:R2:W-:Y:S01]  /*c500*/  @P6 STG.E.U16 desc[UR12][R58.64], R74 ;  /* 0x0000004a3a006986 */ /* 0x0005e2000c10150c */
[----:B---3--:R-:W-:-:S05]  /*c510*/  IADD3 R60, P6, R95, R12, RZ ;  /* 0x0000000c5f3c7210 */ /* 0x008fca0007fde0ff */
        /* <DEDUP_REMOVED lines=9> */
[----:B-1----:R-:W-:-:S05]  /*c5b0*/  IADD3 R66, P6, R103, R4, RZ ;  /* 0x0000000467427210 */ /* 0x002fca0007fde0ff */
[----:B------:R-:W-:Y:S01]  /*c5c0*/  IMAD.X R67, R15, 0x1, R5, P6 ;  /* 0x000000010f437824 */ /* 0x000fe200030e0605 */
        /* <DEDUP_REMOVED lines=9> */
[----:B------:R-:W-:-:S13]  /*c660*/  ISETP.GT.AND P6, PT, R7, 0x88, P5 ;  /* 0x000000880700780c */ /* 0x000fda0002fc4270 */
[----:B------:R3:W-:Y:S01]  /*c670*/  @P6 STG.E.U16 desc[UR12][R60.64], R79 ;  /* 0x0000004f3c006986 */ /* 0x0007e2000c10150c */
[----:B0-----:R-:W-:-:S05]  /*c680*/  IADD3 R62, P6, R105, R4, RZ ;  /* 0x00000004693e7210 */ /* 0x001fca0007fde0ff */
[----:B------:R-:W-:Y:S01]  /*c690*/  IMAD.X R63, R15, 0x1, R5, P6 ;  /* 0x000000010f3f7824 */ /* 0x000fe200030e0605 */
[----:B------:R-:W-:-:S13]  /*c6a0*/  ISETP.GT.AND P6, PT, R7, 0x80, P3 ;  /* 0x000000800700780c */ /* 0x000fda0001fc4270 */
[----:B------:R-:W-:Y:S01]  /*c6b0*/  @P6 STG.E.U16 desc[UR12][R64.64], R80 ;  /* 0x0000005040006986 */ /* 0x000fe2000c10150c */
[----:B-1----:R-:W-:-:S05]  /*c6c0*/  IADD3 R68, P6, R107, R4, RZ ;  /* 0x000000046b447210 */ /* 0x002fca0007fde0ff */
[----:B------:R-:W-:Y:S01]  /*c6d0*/  IMAD.X R69, R15, 0x1, R5, P6 ;  /* 0x000000010f457824 */ /* 0x000fe200030e0605 */
[----:B------:R-:W-:-:S13]  /*c6e0*/  ISETP.GT.AND P6, PT, R7, 0x80, P1 ;  /* 0x000000800700780c */ /* 0x000fda0000fc4270 */
[----:B------:R-:W-:Y:S01]  /*c6f0*/  @P6 STG.E.U16 desc[UR12][R66.64], R81 ;  /* 0x0000005142006986 */ /* 0x000fe2000c10150c */
[----:B------:R-:W-:-:S05]  /*c700*/  IADD3 R4, P6, R101, R12, RZ ;  /* 0x0000000c65047210 */ /* 0x000fca0007fde0ff */
[----:B------:R-:W-:Y:S01]  /*c710*/  IMAD.X R5, R15, 0x1, R13, P6 ;  /* 0x000000010f057824 */ /* 0x000fe200030e060d */
[----:B------:R-:W-:-:S13]  /*c720*/  ISETP.GT.AND P6, PT, R7, 0x88, P3 ;  /* 0x000000880700780c */ /* 0x000fda0001fc4270 */
[----:B------:R0:W-:Y:S01]  /*c730*/  @P6 STG.E.U16 desc[UR12][R4.64], R82 ;  /* 0x0000005204006986 */ /* 0x0001e2000c10150c */
[----:B--2---:R-:W-:-:S05]  /*c740*/  IADD3 R58, P6, R103, R12, RZ ;  /* 0x0000000c673a7210 */ /* 0x004fca0007fde0ff */
[----:B------:R-:W-:Y:S01]  /*c750*/  IMAD.X R59, R15, 0x1, R13, P6 ;  /* 0x000000010f3b7824 */ /* 0x000fe200030e060d */
        /* <DEDUP_REMOVED lines=10> */
[----:B------:R-:W-:-:S05]  /*c800*/  IADD3 R12, P6, R9, R2, RZ ;  /* 0x00000002090c7210 */ /* 0x000fca0007fde0ff */
[----:B------:R-:W-:Y:S01]  /*c810*/  IMAD.X R13, R15, 0x1, R3, P6 ;  /* 0x000000010f0d7824 */ /* 0x000fe200030e0603 */
        /* <DEDUP_REMOVED lines=8> */
[C---:B------:R-:W-:Y:S02]  /*c8a0*/  ISETP.GT.AND P6, PT, R7.reuse, 0xc0, P4 ;  /* 0x000000c00700780c */ /* 0x040fe400027c4270 */
[----:B------:R-:W-:-:S11]  /*c8b0*/  ISETP.GT.AND P4, PT, R7, 0xc8, P4 ;  /* 0x000000c80700780c */ /* 0x000fd60002784270 */
        /* <DEDUP_REMOVED lines=8> */
[----:B------:R-:W-:-:S04]  /*c940*/  ISETP.GT.AND P6, PT, R8, 0x1, PT ;  /* 0x000000010800780c */ /* 0x000fc80003fc4270 */
[----:B------:R1:W-:Y:S01]  /*c950*/  @P4 STG.E.U16 desc[UR12][R4.64], R26 ;  /* 0x0000001a04004986 */ /* 0x0003e2000c10150c */
[----:B------:R-:W-:-:S05]  /*c960*/  IADD3 R10, P4, R11, R56, RZ ;  /* 0x000000380b0a7210 */ /* 0x000fca0007f9e0ff */
[----:B------:R-:W-:Y:S01]  /*c970*/  IMAD.X R11, R15, 0x1, R57, P4 ;  /* 0x000000010f0b7824 */ /* 0x000fe200020e0639 */
[----:B------:R-:W-:Y:S02]  /*c980*/  ISETP.GT.AND P4, PT, R7, 0xc8, P6 ;  /* 0x000000c80700780c */ /* 0x000fe40003784270 */
[----:B------:R-:W-:-:S11]  /*c990*/  ISETP.GT.AND P6, PT, R8, 0x8, PT ;  /* 0x000000080800780c */ /* 0x000fd60003fc4270 */
[----:B------:R3:W-:Y:S01]  /*c9a0*/  @P4 STG.E.U16 desc[UR12][R10.64], R27 ;  /* 0x0000001b0a004986 */ /* 0x0007e2000c10150c */
[----:B--2---:R-:W-:-:S05]  /*c9b0*/  IADD3 R12, P4, R21, R2, RZ ;  /* 0x00000002150c7210 */ /* 0x004fca0007f9e0ff */
[----:B------:R-:W-:Y:S01]  /*c9c0*/  IMAD.X R13, R15, 0x1, R3, P4 ;  /* 0x000000010f0d7824 */ /* 0x000fe200020e0603 */
[----:B------:R-:W-:Y:S02]  /*c9d0*/  ISETP.GT.AND P4, PT, R7, 0xc0, P6 ;  /* 0x000000c00700780c */ /* 0x000fe40003784270 */
[----:B------:R-:W-:-:S11]  /*c9e0*/  ISETP.GT.AND P6, PT, R8, 0x9, PT ;  /* 0x000000090800780c */ /* 0x000fd60003fc4270 */
[----:B------:R-:W-:Y:S01]  /*c9f0*/  @P4 STG.E.U16 desc[UR12][R62.64], R28 ;  /* 0x0000001c3e004986 */ /* 0x000fe2000c10150c */
[----:B------:R-:W-:-:S05]  /*ca00*/  IADD3 R24, P4, R23, R2, RZ ;  /* 0x0000000217187210 */ /* 0x000fca0007f9e0ff */
[----:B0-----:R-:W-:Y:S01]  /*ca10*/  IMAD.X R25, R15, 0x1, R3, P4 ;  /* 0x000000010f197824 */ /* 0x001fe200020e0603 */
[----:B------:R-:W-:-:S13]  /*ca20*/  ISETP.GT.AND P4, PT, R7, 0xc0, P6 ;  /* 0x000000c00700780c */ /* 0x000fda0003784270 */
[----:B------:R-:W-:Y:S01]  /*ca30*/  @P4 STG.E.U16 desc[UR12][R60.64], R29 ;  /* 0x0000001d3c004986 */ /* 0x000fe2000c10150c */
[----:B-1----:R-:W-:-:S05]  /*ca40*/  IADD3 R4, P4, R17, R56, RZ ;  /* 0x0000003811047210 */ /* 0x002fca0007f9e0ff */
[----:B------:R-:W-:Y:S01]  /*ca50*/  IMAD.X R5, R15, 0x1, R57, P4 ;  /* 0x000000010f057824 */ /* 0x000fe200020e0639 */
[----:B------:R-:W-:-:S04]  /*ca60*/  ISETP.GT.AND P4, PT, R8, 0x8, PT ;  /* 0x000000080800780c */ /* 0x000fc80003f84270 */
[----:B------:R-:W-:-:S13]  /*ca70*/  ISETP.GT.AND P4, PT, R7, 0xc8, P4 ;  /* 0x000000c80700780c */ /* 0x000fda0002784270 */
[----:B------:R0:W-:Y:S01]  /*ca80*/  @P4 STG.E.U16 desc[UR12][R4.64], R30 ;  /* 0x0000001e04004986 */ /* 0x0001e2000c10150c */
[----:B---3--:R-:W-:-:S05]  /*ca90*/  IADD3 R10, P4, R19, R56, RZ ;  /* 0x00000038130a7210 */ /* 0x008fca0007f9e0ff */
[----:B------:R-:W-:Y:S01]  /*caa0*/  IMAD.X R11, R15, 0x1, R57, P4 ;  /* 0x000000010f0b7824 */ /* 0x000fe200020e0639 */
[----:B------:R-:W-:Y:S02]  /*cab0*/  ISETP.GT.AND P4, PT, R7, 0xc8, P6 ;  /* 0x000000c80700780c */ /* 0x000fe40003784270 */
[----:B------:R-:W-:-:S11]  /*cac0*/  ISETP.GT.AND P6, PT, R8, 0x10, PT ;  /* 0x000000100800780c */ /* 0x000fd60003fc4270 */
[----:B------:R1:W-:Y:S01]  /*cad0*/  @P4 STG.E.U16 desc[UR12][R10.64], R31 ;  /* 0x0000001f0a004986 */ /* 0x0003e2000c10150c */
[----:B------:R-:W-:-:S05]  /*cae0*/  IADD3 R16, P4, R89, R2, RZ ;  /* 0x0000000259107210 */ /* 0x000fca0007f9e0ff */
[----:B------:R-:W-:Y:S01]  /*caf0*/  IMAD.X R17, R15, 0x1, R3, P4 ;  /* 0x000000010f117824 */ /* 0x000fe200020e0603 */
[----:B------:R-:W-:Y:S02]  /*cb00*/  ISETP.GT.AND P4, PT, R7, 0xc0, P6 ;  /* 0x000000c00700780c */ /* 0x000fe40003784270 */
[----:B------:R-:W-:-:S11]  /*cb10*/  ISETP.GT.AND P6, PT, R8, 0x11, PT ;  /* 0x000000110800780c */ /* 0x000fd60003fc4270 */
[----:B------:R2:W-:Y:S01]  /*cb20*/  @P4 STG.E.U16 desc[UR12][R12.64], R32 ;  /* 0x000000200c004986 */ /* 0x0005e2000c10150c */
[----:B------:R-:W-:-:S05]  /*cb30*/  IADD3 R18, P4, R91, R2, RZ ;  /* 0x000000025b127210 */ /* 0x000fca0007f9e0ff */
[----:B------:R-:W-:Y:S01]  /*cb40*/  IMAD.X R19, R15, 0x1, R3, P4 ;  /* 0x000000010f137824 */ /* 0x000fe200020e0603 */
[----:B------:R-:W-:-:S13]  /*cb50*/  ISETP.GT.AND P4, PT, R7, 0xc0, P6 ;  /* 0x000000c00700780c */ /* 0x000fda0003784270 */
[----:B------:R-:W-:Y:S01]  /*cb60*/  @P4 STG.E.U16 desc[UR12][R24.64], R33 ;  /* 0x0000002118004986 */ /* 0x000fe2000c10150c */
[----:B0-----:R-:W-:-:S05]  /*cb70*/  IADD3 R4, P4, R21, R56, RZ ;  /* 0x0000003815047210 */ /* 0x001fca0007f9e0ff */
[----:B------:R-:W-:Y:S01]  /*cb80*/  IMAD.X R5, R15, 0x1, R57, P4 ;  /* 0x000000010f057824 */ /* 0x000fe200020e0639 */
[----:B------:R-:W-:-:S04]  /*cb90*/  ISETP.GT.AND P4, PT, R8, 0x10, PT ;  /* 0x000000100800780c */ /* 0x000fc80003f84270 */
[----:B------:R-:W-:-:S13]  /*cba0*/  ISETP.GT.AND P4, PT, R7, 0xc8, P4 ;  /* 0x000000c80700780c */ /* 0x000fda0002784270 */
[----:B------:R0:W-:Y:S01]  /*cbb0*/  @P4 STG.E.U16 desc[UR12][R4.64], R34 ;  /* 0x0000002204004986 */ /* 0x0001e2000c10150c */
[----:B-1----:R-:W-:-:S05]  /*cbc0*/  IADD3 R10, P4, R23, R56, RZ ;  /* 0x00000038170a7210 */ /* 0x002fca0007f9e0ff */
        /* <DEDUP_REMOVED lines=28> */
[----:B0-----:R-:W-:-:S05]  /*cd90*/  IADD3 R4, P4, R95, R56, RZ ;  /* 0x000000385f047210 */ /* 0x001fca0007f9e0ff */
[----:B------:R-:W-:Y:S01]  /*cda0*/  IMAD.X R5, R15, 0x1, R57, P4 ;  /* 0x000000010f057824 */ /* 0x000fe200020e0639 */
[----:B------:R-:W-:-:S13]  /*cdb0*/  ISETP.GT.AND P4, PT, R7, 0xc0, P6 ;  /* 0x000000c00700780c */ /* 0x000fda0003784270 */
[----:B------:R-:W-:Y:S01]  /*cdc0*/  @P4 STG.E.U16 desc[UR12][R20.64], R41 ;  /* 0x0000002914004986 */ /* 0x000fe2000c10150c */
[----:B------:R-:W-:-:S04]  /*cdd0*/  ISETP.GT.AND P4, PT, R8, 0x20, PT ;  /* 0x000000200800780c */ /* 0x000fc80003f84270 */
[----:B------:R-:W-:-:S13]  /*cde0*/  ISETP.GT.AND P4, PT, R7, 0xc8, P4 ;  /* 0x000000c80700780c */ /* 0x000fda0002784270 */
[----:B------:R-:W-:Y:S01]  /*cdf0*/  @P4 STG.E.U16 desc[UR12][R16.64], R42 ;  /* 0x0000002a10004986 */ /* 0x000fe2000c10150c */
[----:B------:R-:W-:Y:S02]  /*ce00*/  ISETP.GT.AND P4, PT, R7, 0xc8, P6 ;  /* 0x000000c80700780c */ /* 0x000fe40003784270 */
[----:B------:R-:W-:-:S11]  /*ce10*/  ISETP.GT.AND P6, PT, R8, 0x28, PT ;  /* 0x000000280800780c */ /* 0x000fd60003fc4270 */
[----:B------:R0:W-:Y:S01]  /*ce20*/  @P4 STG.E.U16 desc[UR12][R4.64], R43 ;  /* 0x0000002b04004986 */ /* 0x0001e2000c10150c */
[----:B------:R-:W-:-:S05]  /*ce30*/  IADD3 R8, P4, R97, R2, RZ ;  /* 0x0000000261087210 */ /* 0x000fca0007f9e0ff */
[----:B------:R-:W-:Y:S01]  /*ce40*/  IMAD.X R9, R15, 0x1, R3, P4 ;  /* 0x000000010f097824 */ /* 0x000fe200020e0603 */
[C---:B------:R-:W-:Y:S02]  /*ce50*/  ISETP.GT.AND P4, PT, R7.reuse, 0xc0, P6 ;  /* 0x000000c00700780c */ /* 0x040fe40003784270 */
[----:B------:R-:W-:-:S11]  /*ce60*/  ISETP.GT.AND P6, PT, R7, 0xc8, P6 ;  /* 0x000000c80700780c */ /* 0x000fd600037c4270 */
[----:B------:R2:W-:Y:S01]  /*ce70*/  @P4 STG.E.U16 desc[UR12][R8.64], R44 ;  /* 0x0000002c08004986 */ /* 0x0005e2000c10150c */
[----:B-1----:R-:W-:-:S05]  /*ce80*/  IADD3 R10, P4, R99, R2, RZ ;  /* 0x00000002630a7210 */ /* 0x002fca0007f9e0ff */
[----:B------:R-:W-:Y:S01]  /*ce90*/  IMAD.X R11, R15, 0x1, R3, P4 ;  /* 0x000000010f0b7824 */ /* 0x000fe200020e0603 */
[C---:B------:R-:W-:Y:S02]  /*cea0*/  ISETP.GT.AND P4, PT, R7.reuse, 0xc0, P5 ;  /* 0x000000c00700780c */ /* 0x040fe40002f84270 */
[----:B------:R-:W-:-:S11]  /*ceb0*/  ISETP.GT.AND P5, PT, R7, 0xc8, P5 ;  /* 0x000000c80700780c */ /* 0x000fd60002fa4270 */
[----:B------:R1:W-:Y:S01]  /*cec0*/  @P4 STG.E.U16 desc[UR12][R10.64], R45 ;  /* 0x0000002d0a004986 */ /* 0x0003e2000c10150c */
[----:B0-----:R-:W-:-:S05]  /*ced0*/  IADD3 R4, P4, R97, R56, RZ ;  /* 0x0000003861047210 */ /* 0x001fca0007f9e0ff */
[----:B------:R-:W-:Y:S01]  /*cee0*/  IMAD.X R5, R15, 0x1, R57, P4 ;  /* 0x000000010f057824 */ /* 0x000fe200020e0639 */
[----:B--2---:R-:W-:-:S04]  /*cef0*/  IADD3 R8, P4, R99, R56, RZ ;  /* 0x0000003863087210 */ /* 0x004fc80007f9e0ff */
[----:B------:R0:W-:Y:S01]  /*cf00*/  @P6 STG.E.U16 desc[UR12][R4.64], R46 ;  /* 0x0000002e04006986 */ /* 0x0001e2000c10150c */
[----:B------:R-:W-:Y:S01]  /*cf10*/  IMAD.X R9, R15, 0x1, R57, P4 ;  /* 0x000000010f097824 */ /* 0x000fe200020e0639 */
[----:B-1----:R-:W-:Y:S02]  /*cf20*/  IADD3 R10, P6, R101, R2, RZ ;  /* 0x00000002650a7210 */ /* 0x002fe40007fde0ff */
[C---:B------:R-:W-:Y:S02]  /*cf30*/  ISETP.GT.AND P4, PT, R7.reuse, 0xc0, P1 ;  /* 0x000000c00700780c */ /* 0x040fe40000f84270 */
[----:B------:R1:W-:Y:S01]  /*cf40*/  @P5 STG.E.U16 desc[UR12][R8.64], R47 ;  /* 0x0000002f08005986 */ /* 0x0003e2000c10150c */
[----:B------:R-:W-:Y:S01]  /*cf50*/  ISETP.GT.AND P5, PT, R7, 0xc0, P3 ;  /* 0x000000c00700780c */ /* 0x000fe20001fa4270 */
[----:B------:R-:W-:Y:S01]  /*cf60*/  IMAD.X R11, R15, 0x1, R3, P6 ;  /* 0x000000010f0b7824 */ /* 0x000fe200030e0603 */
[C---:B------:R-:W-:Y:S02]  /*cf70*/  ISETP.GT.AND P3, PT, R7.reuse, 0xc8, P3 ;  /* 0x000000c80700780c */ /* 0x040fe40001f64270 */
[----:B------:R-:W-:-:S02]  /*cf80*/  ISETP.GT.AND P1, PT, R7, 0xc8, P1 ;  /* 0x000000c80700780c */ /* 0x000fc40000f24270 */
[----:B0-----:R-:W-:-:S05]  /*cf90*/  IADD3 R4, P6, R103, R2, RZ ;  /* 0x0000000267047210 */ /* 0x001fca0007fde0ff */
[----:B------:R-:W-:Y:S01]  /*cfa0*/  IMAD.X R5, R15, 0x1, R3, P6 ;  /* 0x000000010f057824 */ /* 0x000fe200030e0603 */
[-C--:B------:R-:W-:Y:S01]  /*cfb0*/  IADD3 R12, P6, R103, R56.reuse, RZ ;  /* 0x00000038670c7210 */ /* 0x080fe20007fde0ff */
[----:B------:R-:W-:Y:S01]  /*cfc0*/  @P5 STG.E.U16 desc[UR12][R10.64], R48 ;  /* 0x000000300a005986 */ /* 0x000fe2000c10150c */
[----:B-1----:R-:W-:-:S03]  /*cfd0*/  IADD3 R8, P5, R101, R56, RZ ;  /* 0x0000003865087210 */ /* 0x002fc60007fbe0ff */
[C-C-:B------:R-:W-:Y:S01]  /*cfe0*/  IMAD.X R13, R15.reuse, 0x1, R57.reuse, P6 ;  /* 0x000000010f0d7824 */ /* 0x140fe200030e0639 */
[----:B------:R0:W-:Y:S01]  /*cff0*/  @P4 STG.E.U16 desc[UR12][R4.64], R49 ;  /* 0x0000003104004986 */ /* 0x0001e2000c10150c */
[----:B------:R-:W-:Y:S01]  /*d000*/  IMAD.X R9, R15, 0x1, R57, P5 ;  /* 0x000000010f097824 */ /* 0x000fe200028e0639 */
[C---:B------:R-:W-:Y:S02]  /*d010*/  ISETP.GT.AND P4, PT, R7.reuse, 0xc0, P2 ;  /* 0x000000c00700780c */ /* 0x040fe40001784270 */
[C---:B------:R-:W-:Y:S02]  /*d020*/  ISETP.GT.AND P5, PT, R7.reuse, 0xc0, P0 ;  /* 0x000000c00700780c */ /* 0x040fe400007a4270 */
[C---:B------:R-:W-:Y:S01]  /*d030*/  ISETP.GT.AND P2, PT, R7.reuse, 0xc8, P2 ;  /* 0x000000c80700780c */ /* 0x040fe20001744270 */
[----:B------:R1:W-:Y:S01]  /*d040*/  @P3 STG.E.U16 desc[UR12][R8.64], R50 ;  /* 0x0000003208003986 */ /* 0x0003e2000c10150c */
[----:B------:R-:W-:Y:S02]  /*d050*/  ISETP.GT.AND P0, PT, R7, 0xc8, P0 ;  /* 0x000000c80700780c */ /* 0x000fe40000704270 */
[C---:B------:R-:W-:Y:S01]  /*d060*/  IADD3 R6, P3, R105.reuse, R56, RZ ;  /* 0x0000003869067210 */ /* 0x040fe20007f7e0ff */
[----:B------:R1:W-:Y:S01]  /*d070*/  @P1 STG.E.U16 desc[UR12][R12.64], R51 ;  /* 0x000000330c001986 */ /* 0x0003e2000c10150c */
[----:B0-----:R-:W-:-:S02]  /*d080*/  IADD3 R4, P6, R105, R2, RZ ;  /* 0x0000000269047210 */ /* 0x001fc40007fde0ff */
[----:B------:R-:W-:Y:S01]  /*d090*/  IADD3 R2, P1, R107, R2, RZ ;  /* 0x000000026b027210 */ /* 0x000fe20007f3e0ff */
[C---:B------:R-:W-:Y:S02]  /*d0a0*/  IMAD.X R7, R15.reuse, 0x1, R57, P3 ;  /* 0x000000010f077824 */ /* 0x040fe400018e0639 */
[--C-:B------:R-:W-:Y:S01]  /*d0b0*/  IMAD.X R5, R15, 0x1, R3.reuse, P6 ;  /* 0x000000010f057824 */ /* 0x100fe200030e0603 */
[----:B------:R-:W-:Y:S01]  /*d0c0*/  IADD3 R10, P6, R107, R56, RZ ;  /* 0x000000386b0a7210 */ /* 0x000fe20007fde0ff */
[----:B------:R-:W-:-:S03]  /*d0d0*/  IMAD.X R3, R15, 0x1, R3, P1 ;  /* 0x000000010f037824 */ /* 0x000fc600008e0603 */
[----:B------:R1:W-:Y:S04]  /*d0e0*/  @P4 STG.E.U16 desc[UR12][R4.64], R52 ;  /* 0x0000003404004986 */ /* 0x0003e8000c10150c */
[----:B------:R1:W-:Y:S04]  /*d0f0*/  @P5 STG.E.U16 desc[UR12][R2.64], R53 ;  /* 0x0000003502005986 */ /* 0x0003e8000c10150c */
[----:B------:R1:W-:Y:S01]  /*d100*/  @P2 STG.E.U16 desc[UR12][R6.64], R54 ;  /* 0x0000003606002986 */ /* 0x0003e2000c10150c */
[----:B------:R-:W-:Y:S05]  /*d110*/  @!P0 EXIT ;  /* 0x000000000000894d */ /* 0x000fea0003800000 */
[----:B------:R-:W-:Y:S01]  /*d120*/  F2FP.F16.F32.PACK_AB R0, RZ, R0 ;  /* 0x00000000ff00723e */ /* 0x000fe200000000ff */
[----:B------:R-:W-:-:S05]  /*d130*/  IMAD.X R11, R15, 0x1, R57, P6 ;  /* 0x000000010f0b7824 */ /* 0x000fca00030e0639 */
[----:B------:R-:W-:Y:S01]  /*d140*/  STG.E.U16 desc[UR12][R10.64], R0 ;  /* 0x000000000a007986 */ /* 0x000fe2000c10150c */
[----:B------:R-:W-:Y:S05]  /*d150*/  EXIT ;  /* 0x000000000000794d */ /* 0x000fea0003800000 */
.L_x_13:
[----:B------:R-:W-:-:S13]  /*d160*/  ISETP.NE.AND P0, PT, R10, RZ, PT ;  /* 0x000000ff0a00720c */ /* 0x000fda0003f05270 */
[----:B------:R-:W-:Y:S05]  /*d170*/  @P0 EXIT ;  /* 0x000000000000094d */ /* 0x000fea0003800000 */
[----:B------:R-:W-:-:S13]  /*d180*/  ELECT P0, URZ, PT ;  /* 0x00000000003f782f */ /* 0x000fda0003800000 */
[----:B------:R-:W-:Y:S05]  /*d190*/  @!P0 BRA `(.L_x_248) ;  /* 0x0000000800188947 */ /* 0x000fea0003800000 */
[----:B------:R-:W-:-:S13]  /*d1a0*/  ISETP.GE.AND P0, PT, R12, 0x1, PT ;  /* 0x000000010c00780c */ /* 0x000fda0003f06270 */
[----:B------:R-:W-:Y:S05]  /*d1b0*/  @!P0 BRA `(.L_x_248) ;  /* 0x0000000800108947 */ /* 0x000fea0003800000 */
[----:B---3-5:R-:W0:Y:S01]  /*d1c0*/  S2R R2, SR_CgaCtaId ;  /* 0x0000000000027919 */ /* 0x028e220000008800 */
[----:B------:R-:W1:Y:S01]  /*d1d0*/  LDC.64 R10, c[0x0][0x4f8] ;  /* 0x00013e00ff0a7b82 */ /* 0x000e620000000a00 */
[----:B------:R-:W-:Y:S01]  /*d1e0*/  ULDC.64 UR4, c[0x0][0x4c0] ;  /* 0x0001300000047ab9 */ /* 0x000fe20000000a00 */
[----:B------:R-:W-:Y:S01]  /*d1f0*/  LOP3.LUT P0, RZ, R13, 0x1f, RZ, 0xc0, !PT ;  /* 0x0000001f0dff7812 */ /* 0x000fe2000780c0ff */
[----:B------:R-:W-:Y:S01]  /*d200*/  IMAD.SHL.U32 R14, R14, 0x100, RZ ;  /* 0x000001000e0e7824 */ /* 0x000fe200078e00ff */
[----:B------:R-:W-:Y:S01]  /*d210*/  ISETP.NE.AND P2, PT, R18, RZ, PT ;  /* 0x000000ff1200720c */ /* 0x000fe20003f45270 */
[----:B------:R-:W-:Y:S01]  /*d220*/  IMAD.SHL.U32 R16, R16, 0x40, RZ ;  /* 0x0000004010107824 */ /* 0x000fe200078e00ff */
[----:B------:R-:W-:Y:S01]  /*d230*/  ISETP.NE.OR P0, PT, R18, RZ, !P0 ;  /* 0x000000ff1200720c */ /* 0x000fe20004705670 */
[----:B------:R-:W-:Y:S01]  /*d240*/  IMAD.MOV.U32 R4, RZ, RZ, R8 ;  /* 0x000000ffff047224 */ /* 0x000fe200078e0008 */
[----:B--2---:R-:W2:Y:S01]  /*d250*/  LDC R0, c[0x0][0x500] ;  /* 0x00014000ff007b82 */ /* 0x004ea20000000800 */
[----:B------:R-:W-:Y:S01]  /*d260*/  LOP3.LUT R17, R6, 0x2, RZ, 0xfc, !PT ;  /* 0x0000000206117812 */ /* 0x000fe200078efcff */
[----:B------:R-:W-:-:S02]  /*d270*/  IMAD.MOV.U32 R19, RZ, RZ, RZ ;  /* 0x000000ffff137224 */ /* 0x000fc400078e00ff */
[C---:B------:R-:W-:Y:S02]  /*d280*/  VIADD R13, R14.reuse, 0x80 ;  /* 0x000000800e0d7836 */ /* 0x040fe40000000000 */
[----:B------:R-:W-:Y:S02]  /*d290*/  VIADD R15, R14, 0xc0 ;  /* 0x000000c00e0f7836 */ /* 0x000fe40000000000 */
[----:B-1----:R-:W-:Y:S01]  /*d2a0*/  IMAD R9, R5, UR4, R10 ;  /* 0x0000000405097c24 */ /* 0x002fe2000f8e020a */
[----:B------:R-:W-:Y:S01]  /*d2b0*/  ULDC UR4, c[0x0][0x4c8] ;  /* 0x0001320000047ab9 */ /* 0x000fe20000000800 */
[----:B------:R-:W-:Y:S02]  /*d2c0*/  IMAD R152, R152, UR5, R11 ;  /* 0x0000000598987c24 */ /* 0x000fe4000f8e020b */
[----:B------:R-:W-:Y:S02]  /*d2d0*/  IMAD.MOV.U32 R5, RZ, RZ, RZ ;  /* 0x000000ffff057224 */ /* 0x000fe400078e00ff */
[----:B------:R-:W-:-:S02]  /*d2e0*/  VIADD R11, R14, 0x40 ;  /* 0x000000400e0b7836 */ /* 0x000fc40000000000 */
[----:B--2---:R-:W-:Y:S02]  /*d2f0*/  IMAD R12, R3, UR4, R0 ;  /* 0x00000004030c7c24 */ /* 0x004fe4000f8e0200 */
[C---:B0-----:R-:W-:Y:S02]  /*d300*/  IMAD.SHL.U32 R0, R2.reuse, 0x800, RZ ;  /* 0x0000080002007824 */ /* 0x041fe400078e00ff */
[----:B------:R-:W-:Y:S02]  /*d310*/  IMAD.MOV.U32 R3, RZ, RZ, 0x1 ;  /* 0x00000001ff037424 */ /* 0x000fe400078e00ff */
[----:B------:R-:W-:Y:S01]  /*d320*/  IMAD.SHL.U32 R2, R2, 0x20, RZ ;  /* 0x0000002002027824 */ /* 0x000fe200078e00ff */
[----:B------:R-:W-:-:S07]  /*d330*/  LOP3.LUT R0, R0, 0x800, RZ, 0xc0, !PT ;  /* 0x0000080000007812 */ /* 0x000fce00078ec0ff */
.L_x_252:
[----:B------:R-:W0:Y:S01]  /*d340*/  S2R R10, SR_CgaCtaId ;  /* 0x00000000000a7919 */ /* 0x000e220000008800 */
[----:B------:R-:W-:-:S04]  /*d350*/  MOV R7, 0x400 ;  /* 0x0000040000077802 */ /* 0x000fc80000000f00 */
[----:B0-----:R-:W-:Y:S02]  /*d360*/  LEA R18, R10, R7, 0x18 ;  /* 0x000000070a127211 */ /* 0x001fe400078ec0ff */
[----:B------:R-:W-:-:S03]  /*d370*/  SHF.L.U32 R7, R3, 0x1f, RZ ;  /* 0x0000001f03077819 */ /* 0x000fc600000006ff */
[----:B------:R-:W-:-:S07]  /*d380*/  IMAD R10, R5, 0x8, R18 ;  /* 0x00000008050a7824 */ /* 0x000fce00078e0212 */
.L_x_249:
[----:B0-----:R0:W1:Y:S02]  /*d390*/  SYNCS.PHASECHK.TRANS64.TRYWAIT P1, [R10+URZ+0x32028], R7 ;  /* 0x032028070a0075a7 */ /* 0x001064000802017f */
[----:B-1----:R-:W-:Y:S05]  /*d3a0*/  @!P1 NANOSLEEP.SYNCS 0x989680 ;  /* 0x009896800000995d */ /* 0x002fea0003900000 */
[----:B------:R-:W1:Y:S02]  /*d3b0*/  @!P1 SYNCS.PHASECHK.TRANS64 P1, [R10+URZ+0x32028], R7 ;  /* 0x032028070a0095a7 */ /* 0x000e64000802007f */
[----:B-1----:R-:W-:Y:S05]  /*d3c0*/  @!P1 BRA `(.L_x_249) ;  /* 0xfffffffc00f09947 */ /* 0x002fea000383ffff */
[----:B0-----:R-:W0:Y:S02]  /*d3d0*/  @!P2 LDC R7, c[0x0][0x580] ;  /* 0x00016000ff07ab82 */ /* 0x001e240000000800 */
[----:B0-----:R0:W-:Y:S02]  /*d3e0*/  @!P2 SYNCS.ARRIVE.TRANS64 RZ, [R10+URZ+0x32000], R7 ;  /* 0x032000070affa9a7 */ /* 0x0011e4000800003f */
[----:B0-----:R-:W-:-:S04]  /*d3f0*/  PRMT R7, R17, 0x9910, RZ ;  /* 0x0000991011077816 */ /* 0x001fc800000000ff */
[----:B------:R-:W-:-:S13]  /*d400*/  ISETP.NE.AND P1, PT, R7, 0x2, PT ;  /* 0x000000020700780c */ /* 0x000fda0003f25270 */
[----:B------:R-:W-:Y:S05]  /*d410*/  @P1 BRA `(.L_x_250) ;  /* 0x0000000000041947 */ /* 0x000fea0003800000 */
[----:B------:R-:W-:Y:S01]  /*d420*/  BPT.TRAP 0x1 ;  /* 0x000000040000795c */ /* 0x000fe20000300000 */
.L_x_250:
[----:B------:R-:W-:Y:S05]  /*d430*/  @P0 BRA `(.L_x_251) ;  /* 0x0000000000040947 */ /* 0x000fea0003800000 */
[----:B------:R-:W-:Y:S01]  /*d440*/  BPT.TRAP 0x1 ;  /* 0x000000040000795c */ /* 0x000fe20000300000 */
.L_x_251:
[----:B------:R-:W-:Y:S01]  /*d450*/  R2UR UR7, R19 ;  /* 0x00000000130772ca */ /* 0x000fe200000e0000 */
[----:B------:R-:W-:Y:S01]  /*d460*/  ULDC UR29, c[0x0][0x490] ;  /* 0x00012400001d7ab9 */ /* 0x000fe20000000800 */
[----:B------:R-:W-:Y:S01]  /*d470*/  R2UR UR22, R2 ;  /* 0x00000000021672ca */ /* 0x000fe200000e0000 */
[----:B------:R-:W-:Y:S01]  /*d480*/  UISETP.NE.AND UP0, UPT, UR29, 0x1, UPT ;  /* 0x000000011d00788c */ /* 0x000fe2000bf05270 */
[----:B------:R-:W-:Y:S01]  /*d490*/  R2UR UR14, R10 ;  /* 0x000000000a0e72ca */ /* 0x000fe200000e0000 */
[----:B------:R-:W-:Y:S01]  /*d4a0*/  ULDC UR10, c[0x0][0x49c] ;  /* 0x00012700000a7ab9 */ /* 0x000fe20000000800 */
[----:B------:R-:W-:Y:S01]  /*d4b0*/  IMAD R7, R5, 0x1000, R0 ;  /* 0x0000100005077824 */ /* 0x000fe200078e0200 */
[----:B------:R-:W-:Y:S01]  /*d4c0*/  UISETP.NE.AND UP1, UPT, UR10, 0x1, UPT ;  /* 0x000000010a00788c */ /* 0x000fe2000bf25270 */
[----:B------:R-:W-:Y:S01]  /*d4d0*/  R2UR UR26, R11 ;  /* 0x000000000b1a72ca */ /* 0x000fe200000e0000 */
[----:B------:R-:W-:Y:S01]  /*d4e0*/  ULDC UR37, c[0x0][0x4a8] ;  /* 0x00012a0000257ab9 */ /* 0x000fe20000000800 */
[----:B------:R-:W-:Y:S01]  /*d4f0*/  IMAD R7, R7, 0x2, R18 ;  /* 0x0000000207077824 */ /* 0x000fe200078e0212 */
[----:B------:R-:W-:Y:S01]  /*d500*/  ULDC.64 UR38, c[0x0][0x198] ;  /* 0x0000660000267ab9 */ /* 0x000fe20000000a00 */
[----:B------:R-:W-:Y:S01]  /*d510*/  ULDC UR36, c[0x0][0x4cc] ;  /* 0x0001330000247ab9 */ /* 0x000fe20000000800 */
[----:B------:R-:W-:Y:S01]  /*d520*/  USHF.L.U32 UR7, UR7, 0x6, URZ ;  /* 0x0000000607077899 */ /* 0x000fe2000800063f */
[C---:B------:R-:W-:Y:S01]  /*d530*/  ISETP.GT.AND P3, PT, R4.reuse, 0x1, PT ;  /* 0x000000010400780c */ /* 0x040fe20003f64270 */
[----:B------:R-:W-:Y:S01]  /*d540*/  @UP0 ULDC UR4, c[0x0][0x494] ;  /* 0x0001250000040ab9 */ /* 0x000fe20000000800 */
[----:B------:R-:W-:Y:S01]  /*d550*/  @UP0 ULDC UR6, c[0x0][0x498] ;  /* 0x0001260000060ab9 */ /* 0x000fe20000000800 */
[----:B------:R-:W-:Y:S01]  /*d560*/  ULOP3.LUT UR22, UR7, 0x20, UR22, 0xf8, !UPT ;  /* 0x0000002007167892 */ /* 0x000fe2000f8ef816 */
[----:B------:R-:W-:Y:S01]  /*d570*/  VIADD R4, R4, 0xffffffff ;  /* 0xffffffff04047836 */ /* 0x000fe20000000000 */
[----:B------:R-:W-:Y:S01]  /*d580*/  @UP1 ULDC.64 UR8, c[0x0][0x4a0] ;  /* 0x0001280000081ab9 */ /* 0x000fe20000000a00 */
[----:B------:R-:W-:Y:S01]  /*d590*/  UIADD3 UR28, UP2, UR38, 0x1f0, URZ ;  /* 0x000001f0261c7890 */ /* 0x000fe2000ff5e03f */
[----:B------:R-:W-:Y:S01]  /*d5a0*/  VIADD R19, R19, 0x1 ;  /* 0x0000000113137836 */ /* 0x000fe20000000000 */
[----:B------:R-:W-:-:S02]  /*d5b0*/  UIMAD.WIDE.U32 UR4, UR22, UR4, URZ ;  /* 0x00000004160472a5 */ /* 0x000fc4000f8e003f */
[----:B------:R-:W-:Y:S01]  /*d5c0*/  UMOV UR11, UR22 ;  /* 0x00000016000b7c82 */ /* 0x000fe20008000000 */
[----:B------:R-:W-:Y:S01]  /*d5d0*/  ULDC UR40, c[0x0][0x4ec] ;  /* 0x00013b0000287ab9 */ /* 0x000fe20000000800 */
[----:B------:R-:W-:Y:S01]  /*d5e0*/  @UP0 USHF.R.U32.HI UR11, URZ, UR6, UR5 ;  /* 0x000000063f0b0299 */ /* 0x000fe20008011605 */
[C---:B------:R-:W-:Y:S01]  /*d5f0*/  R2UR UR6, R5.reuse ;  /* 0x00000000050672ca */ /* 0x040fe200000e0000 */
[----:B------:R-:W-:Y:S01]  /*d600*/  UISETP.NE.AND UP0, UPT, UR37, 0x1, UPT ;  /* 0x000000012500788c */ /* 0x000fe2000bf05270 */
[----:B------:R-:W-:Y:S01]  /*d610*/  VIADD R5, R5, 0x1 ;  /* 0x0000000105057836 */ /* 0x000fe20000000000 */
[----:B------:R-:W-:Y:S02]  /*d620*/  UIMAD.WIDE.U32 UR4, UR11, UR8, URZ ;  /* 0x000000080b0472a5 */ /* 0x000fe4000f8e003f */
[----:B------:R-:W-:Y:S02]  /*d630*/  UIADD3 UR18, -UR11, URZ, URZ ;  /* 0x0000003f0b127290 */ /* 0x000fe4000fffe13f */
[----:B------:R-:W-:Y:S01]  /*d640*/  UMOV UR15, UR11 ;  /* 0x0000000b000f7c82 */ /* 0x000fe20008000000 */
[----:B------:R-:W-:Y:S01]  /*d650*/  @UP1 USHF.R.U32.HI UR15, URZ, UR9, UR5 ;  /* 0x000000093f0f1299 */ /* 0x000fe20008011605 */
[----:B------:R-:W-:Y:S01]  /*d660*/  ISETP.NE.AND P1, PT, R5, 0x5, PT ;  /* 0x000000050500780c */ /* 0x000fe20003f25270 */
[----:B------:R-:W-:Y:S01]  /*d670*/  UIADD3 UR5, UR14, 0x32000, URZ ;  /* 0x000320000e057890 */ /* 0x000fe2000fffe03f */
[----:B------:R-:W-:Y:S01]  /*d680*/  R2UR UR14, R7 ;  /* 0x00000000070e72ca */ /* 0x000fe200000e0000 */
[----:B------:R-:W-:Y:S01]  /*d690*/  IMAD.U32 R7, R152, 0x20, R9 ;  /* 0x0000002098077824 */ /* 0x000fe200078e0009 */
[----:B------:R-:W-:Y:S01]  /*d6a0*/  R2UR UR4, R18 ;  /* 0x00000000120472ca */ /* 0x000fe200000e0000 */
[----:B------:R-:W-:Y:S01]  /*d6b0*/  @UP0 ULDC UR34, c[0x0][0x4ac] ;  /* 0x00012b0000220ab9 */ /* 0x000fe20000000800 */
[----:B------:R-:W-:Y:S01]  /*d6c0*/  UIADD3 UR32, UP1, UR38, 0xf0, URZ ;  /* 0x000000f026207890 */ /* 0x000fe2000ff3e03f */
[----:B------:R-:W-:Y:S01]  /*d6d0*/  IMAD.U32 R7, R12, 0x400, R7 ;  /* 0x000004000c077824 */ /* 0x000fe200078e0007 */
[----:B------:R-:W-:Y:S01]  /*d6e0*/  UIMAD.WIDE.U32 UR34, UR15, UR34, URZ ;  /* 0x000000220f2272a5 */ /* 0x000fe2000f8e003f */
[----:B------:R-:W-:Y:S01]  /*d6f0*/  SEL R10, RZ, 0x1, P1 ;  /* 0x00000001ff0a7807 */ /* 0x000fe20000800000 */
[----:B------:R-:W-:Y:S01]  /*d700*/  @UP0 ULDC UR42, c[0x0][0x4b0] ;  /* 0x00012c00002a0ab9 */ /* 0x000fe20000000800 */
[----:B------:R-:W-:Y:S01]  /*d710*/  UIMAD UR29, UR29, UR18, UR22 ;  /* 0x000000121d1d72a4 */ /* 0x000fe2000f8e0216 */
[----:B------:R-:W-:Y:S01]  /*d720*/  R2UR UR41, R7 ;  /* 0x00000000072972ca */ /* 0x000fe200000e0000 */
[----:B------:R-:W-:Y:S01]  /*d730*/  IMAD.MOV.U32 R7, RZ, RZ, 0x3 ;  /* 0x00000003ff077424 */ /* 0x000fe200078e00ff */
[----:B------:R-:W-:Y:S01]  /*d740*/  UIADD3.X UR33, URZ, UR39, URZ, UP1, !UPT ;  /* 0x000000273f217290 */ /* 0x000fe20008ffe43f */
[----:B------:R-:W-:Y:S01]  /*d750*/  R2UR UR22, R13 ;  /* 0x000000000d1672ca */ /* 0x000fe200000e0000 */
[----:B------:R-:W-:Y:S01]  /*d760*/  UIADD3 UR38, UR14, 0x28000, URZ ;  /* 0x000280000e267890 */ /* 0x000fe2000fffe03f */
[----:B------:R-:W-:Y:S01]  /*d770*/  R2UR UR18, R15 ;  /* 0x000000000f1272ca */ /* 0x000fe200000e0000 */
[----:B------:R-:W-:Y:S01]  /*d780*/  ULEA UR4, UR6, UR4, 0xf ;  /* 0x0000000406047291 */ /* 0x000fe2000f8e783f */
[----:B------:R-:W-:Y:S01]  /*d790*/  R2UR UR6, R14 ;  /* 0x000000000e0672ca */ /* 0x000fe200000e0000 */
[----:B------:R-:W-:Y:S01]  /*d7a0*/  UMOV UR14, UR15 ;  /* 0x0000000f000e7c82 */ /* 0x000fe20008000000 */
[----:B------:R-:W-:Y:S01]  /*d7b0*/  @UP0 USHF.R.U32.HI UR14, URZ, UR42, UR35 ;  /* 0x0000002a3f0e0299 */ /* 0x000fe20008011623 */
[----:B------:R-:W-:Y:S01]  /*d7c0*/  R2UR UR35, R7 ;  /* 0x00000000072372ca */ /* 0x000fe200000e0000 */
[----:B------:R-:W-:Y:S01]  /*d7d0*/  UIMAD UR36, UR29, UR36, UR40 ;  /* 0x000000241d2472a4 */ /* 0x000fe2000f8e0228 */
[----:B------:R-:W-:Y:S01]  /*d7e0*/  R2UR UR40, R16 ;  /* 0x00000000102872ca */ /* 0x000fe200000e0000 */
[----:B------:R-:W-:Y:S01]  /*d7f0*/  UIADD3 UR34, -UR15, URZ, URZ ;  /* 0x0000003f0f227290 */ /* 0x000fe2000fffe13f */
[----:B------:R-:W-:Y:S01]  /*d800*/  LOP3.LUT R3, R3, R10, RZ, 0x3c, !PT ;  /* 0x0000000a03037212 */ /* 0x000fe200078e3cff */
[----:B------:R-:W-:Y:S01]  /*d810*/  UIADD3 UR29, -UR14, URZ, URZ ;  /* 0x0000003f0e1d7290 */ /* 0x000fe2000fffe13f */
[----:B------:R-:W-:Y:S01]  /*d820*/  SEL R5, R5, RZ, P1 ;  /* 0x000000ff05057207 */ /* 0x000fe20000800000 */
[----:B------:R-:W-:-:S02]  /*d830*/  UIMAD UR11, UR10, UR34, UR11 ;  /* 0x000000220a0b72a4 */ /* 0x000fc4000f8e020b */
[----:B------:R-:W-:Y:S01]  /*d840*/  UIMAD UR10, UR37, UR29, UR15 ;  /* 0x0000001d250a72a4 */ /* 0x000fe2000f8e020f */
[----:B------:R-:W-:Y:S01]  /*d850*/  UMOV UR30, 0x0 ;  /* 0x00000000001e7882 */ /* 0x000fe20000000000 */
[----:B------:R-:W-:Y:S01]  /*d860*/  UMOV UR31, 0x10000000 ;  /* 0x10000000001f7882 */ /* 0x000fe20000000000 */
[----:B------:R-:W-:Y:S02]  /*d870*/  UIADD3 UR24, UR4, 0x2000, URZ ;  /* 0x0000200004187890 */ /* 0x000fe4000fffe03f */
[----:B------:R0:W-:Y:S01]  /*d880*/  UTMALDG.2D [UR4], [UR32], desc[UR30] ;  /* 0x00001e04200075b4 */ /* 0x0001e20008009000 */
[----:B------:R-:W-:Y:S01]  /*d890*/  ULDC.64 UR12, c[0x0][0x4d0] ;  /* 0x00013400000c7ab9 */ /* 0x000fe20000000a00 */
[----:B------:R-:W-:Y:S01]  /*d8a0*/  ULDC.64 UR8, c[0x0][0x4f0] ;  /* 0x00013c0000087ab9 */ /* 0x000fe20000000a00 */
[----:B------:R-:W-:Y:S02]  /*d8b0*/  UIADD3 UR20, UR4, 0x4000, URZ ;  /* 0x0000400004147890 */ /* 0x000fe4000fffe03f */
[----:B------:R-:W-:-:S02]  /*d8c0*/  UIADD3 UR16, UR4, 0x6000, URZ ;  /* 0x0000600004107890 */ /* 0x000fc4000fffe03f */
[----:B------:R-:W-:Y:S02]  /*d8d0*/  UIMAD UR12, UR11, UR12, UR8 ;  /* 0x0000000c0b0c72a4 */ /* 0x000fe4000f8e0208 */
[----:B------:R-:W-:Y:S02]  /*d8e0*/  UIMAD UR13, UR10, UR13, UR9 ;  /* 0x0000000d0a0d72a4 */ /* 0x000fe4000f8e0209 */
[----:B------:R-:W-:Y:S01]  /*d8f0*/  UIADD3.X UR29, URZ, UR39, URZ, UP2, !UPT ;  /* 0x000000273f1d7290 */ /* 0x000fe200097fe43f */
[----:B------:R-:W-:Y:S01]  /*d900*/  UMOV UR25, UR5 ;  /* 0x0000000500197c82 */ /* 0x000fe20008000000 */
[----:B------:R-:W-:Y:S01]  /*d910*/  UMOV UR27, UR7 ;  /* 0x00000007001b7c82 */ /* 0x000fe20008000000 */
[----:B------:R-:W-:Y:S01]  /*d920*/  UMOV UR21, UR5 ;  /* 0x0000000500157c82 */ /* 0x000fe20008000000 */
[----:B------:R-:W-:Y:S01]  /*d930*/  UMOV UR23, UR7 ;  /* 0x0000000700177c82 */ /* 0x000fe20008000000 */
[----:B------:R-:W-:Y:S01]  /*d940*/  UMOV UR17, UR5 ;  /* 0x0000000500117c82 */ /* 0x000fe20008000000 */
[----:B------:R-:W-:Y:S01]  /*d950*/  UMOV UR19, UR7 ;  /* 0x0000000700137c82 */ /* 0x000fe20008000000 */
[----:B------:R1:W-:Y:S01]  /*d960*/  UTMALDG.2D [UR24], [UR32], desc[UR30] ;  /* 0x00001e18200075b4 */ /* 0x0003e20008009000 */
[----:B------:R-:W-:Y:S01]  /*d970*/  UMOV UR10, UR40 ;  /* 0x00000028000a7c82 */ /* 0x000fe20008000000 */
[----:B------:R-:W-:Y:S01]  /*d980*/  UMOV UR9, UR5 ;  /* 0x0000000500097c82 */ /* 0x000fe20008000000 */
[----:B0-----:R-:W-:Y:S01]  /*d990*/  UPRMT UR4, UR41, 0x5410, UR35 ;  /* 0x0000541029047896 */ /* 0x001fe20008000023 */
[----:B------:R-:W-:Y:S01]  /*d9a0*/  UMOV UR8, UR38 ;  /* 0x0000002600087c82 */ /* 0x000fe20008000000 */
[----:B------:R-:W-:Y:S01]  /*d9b0*/  UMOV UR11, UR36 ;  /* 0x00000024000b7c82 */ /* 0x000fe20008000000 */
[----:B------:R1:W-:Y:S01]  /*d9c0*/  UTMALDG.2D [UR20], [UR32], desc[UR30] ;  /* 0x00001e14200075b4 */ /* 0x0003e20008009000 */
[----:B------:R1:W-:Y:S05]  /*d9d0*/  UTMALDG.2D [UR16], [UR32], desc[UR30] ;  /* 0x00001e10200075b4 */ /* 0x0003ea0008009000 */
[----:B------:R1:W-:Y:S02]  /*d9e0*/  UTMALDG.5D.IM2COL.MULTICAST [UR8], [UR28], UR4 ;  /* 0x000000081c0073b4 */ /* 0x0003e40008060804 */
[----:B-1----:R-:W-:Y:S05]  /*d9f0*/  @P3 BRA `(.L_x_252) ;  /* 0xfffffff800503947 */ /* 0x002fea000383ffff */
.L_x_248:
[----:B------:R-:W-:Y:S01]  /*da00*/  ISETP.GE.U32.AND P2, PT, R8, 0x5, PT ;  /* 0x000000050800780c */ /* 0x000fe20003f46070 */
[----:B------:R-:W-:Y:S05]  /*da10*/  WARPSYNC.ALL ;  /* 0x0000000000007948 */ /* 0x000fea0003800000 */
[----:B------:R-:W-:-:S07]  /*da20*/  ELECT P1, URZ, PT ;  /* 0x00000000003f782f */ /* 0x000fce0003820000 */
[----:B---3-5:R-:W-:-:S05]  /*da30*/  @P2 IMAD.WIDE.U32 R2, R8, -0x33333333, RZ ;  /* 0xcccccccd08022825 */ /* 0x028fca00078e00ff */
[----:B--2---:R-:W-:-:S04]  /*da40*/  @P2 SHF.R.U32.HI R0, RZ, 0x2, R3 ;  /* 0x00000002ff002819 */ /* 0x004fc80000011603 */
[----:B------:R-:W-:-:S04]  /*da50*/  @P2 LOP3.LUT R0, R0, 0x1, RZ, 0xc0, !PT ;  /* 0x0000000100002812 */ /* 0x000fc800078ec0ff */
[----:B------:R-:W-:Y:S01]  /*da60*/  @P2 ISETP.NE.U32.AND P0, PT, R0, 0x1, PT ;  /* 0x000000010000280c */ /* 0x000fe20003f05070 */
[----:B------:R-:W-:-:S12]  /*da70*/  @!P1 EXIT ;  /* 0x000000000000994d */ /* 0x000fd80003800000 */
[----:B------:R-:W-:Y:S01]  /*da80*/  LOP3.LUT R6, R6, 0x2, RZ, 0xfc, !PT ;  /* 0x0000000206067812 */ /* 0x000fe200078efcff */
[----:B------:R-:W-:Y:S01]  /*da90*/  IMAD.MOV.U32 R0, RZ, RZ, 0x1 ;  /* 0x00000001ff007424 */ /* 0x000fe200078e00ff */
[----:B------:R-:W-:Y:S02]  /*daa0*/  @P2 ISETP.NE.U32.AND.EX P0, PT, RZ, RZ, PT, P0 ;  /* 0x000000ffff00220c */ /* 0x000fe40003f05100 */
[----:B------:R-:W-:Y:S02]  /*dab0*/  ISETP.NE.AND P1, PT, R6, 0x3, PT ;  /* 0x000000030600780c */ /* 0x000fe40003f25270 */
[----:B------:R-:W-:-:S11]  /*dac0*/  @P2 SEL R0, RZ, 0x1, !P0 ;  /* 0x00000001ff002807 */ /* 0x000fd60004000000 */
[----:B------:R-:W-:Y:S05]  /*dad0*/  @!P1 BRA `(.L_x_253) ;  /* 0x0000000000049947 */ /* 0x000fea0003800000 */
[----:B------:R-:W-:Y:S01]  /*dae0*/  BPT.TRAP 0x1 ;  /* 0x000000040000795c */ /* 0x000fe20000300000 */
.L_x_253:
[----:B------:R-:W0:Y:S01]  /*daf0*/  S2R R5, SR_CgaCtaId ;  /* 0x0000000000057919 */ /* 0x000e220000008800 */
[----:B------:R-:W-:Y:S01]  /*db00*/  IMAD.WIDE.U32 R2, R8, -0x33333333, RZ ;  /* 0xcccccccd08027825 */ /* 0x000fe200078e00ff */
[----:B------:R-:W-:-:S04]  /*db10*/  MOV R2, 0x400 ;  /* 0x0000040000027802 */ /* 0x000fc80000000f00 */
[----:B------:R-:W-:-:S05]  /*db20*/  SHF.R.U32.HI R3, RZ, 0x2, R3 ;  /* 0x00000002ff037819 */ /* 0x000fca0000011603 */
[----:B------:R-:W-:Y:S01]  /*db30*/  IMAD R8, R3, -0x5, R8 ;  /* 0xfffffffb03087824 */ /* 0x000fe200078e0208 */
[----:B0-----:R-:W-:Y:S02]  /*db40*/  LEA R2, R5, R2, 0x18 ;  /* 0x0000000205027211 */ /* 0x001fe400078ec0ff */
[----:B------:R-:W-:-:S03]  /*db50*/  SHF.L.U32 R5, R0, 0x1f, RZ ;  /* 0x0000001f00057819 */ /* 0x000fc600000006ff */
[----:B------:R-:W-:-:S04]  /*db60*/  VIADD R3, R2, 0x32028 ;  /* 0x0003202802037836 */ /* 0x000fc80000000000 */
[----:B------:R-:W-:-:S07]  /*db70*/  IMAD R2, R8, 0x8, R3 ;  /* 0x0000000808027824 */ /* 0x000fce00078e0203 */
.L_x_254:
[----:B0-----:R0:W1:Y:S02]  /*db80*/  SYNCS.PHASECHK.TRANS64.TRYWAIT P0, [R2+URZ], R5 ;  /* 0x00000005020075a7 */ /* 0x001064000800017f */
[----:B-1----:R-:W-:Y:S05]  /*db90*/  @!P0 NANOSLEEP.SYNCS 0x989680 ;  /* 0x009896800000895d */ /* 0x002fea0003900000 */
[----:B------:R-:W1:Y:S02]  /*dba0*/  @!P0 SYNCS.PHASECHK.TRANS64 P0, [R2+URZ], R5 ;  /* 0x00000005020085a7 */ /* 0x000e64000800007f */
[----:B-1----:R-:W-:Y:S05]  /*dbb0*/  @!P0 BRA `(.L_x_254) ;  /* 0xfffffffc00f08947 */ /* 0x002fea000383ffff */
[----:B------:R-:W-:-:S05]  /*dbc0*/  VIADD R8, R8, 0x1 ;  /* 0x0000000108087836 */ /* 0x000fca0000000000 */
[----:B------:R-:W-:-:S04]  /*dbd0*/  ISETP.NE.AND P0, PT, R8, 0x5, PT ;  /* 0x000000050800780c */ /* 0x000fc80003f05270 */
[----:B0-----:R-:W-:Y:S02]  /*dbe0*/  SEL R5, RZ, 0x1, P0 ;  /* 0x00000001ff057807 */ /* 0x001fe40000000000 */
[----:B------:R-:W-:Y:S02]  /*dbf0*/  SEL R8, R8, RZ, P0 ;  /* 0x000000ff08087207 */ /* 0x000fe40000000000 */
[----:B------:R-:W-:-:S03]  /*dc00*/  LOP3.LUT R7, R0, R5, RZ, 0x3c, !PT ;  /* 0x0000000500077212 */ /* 0x000fc600078e3cff */
[----:B------:R-:W-:Y:S01]  /*dc10*/  IMAD R0, R8, 0x8, R3 ;  /* 0x0000000808007824 */ /* 0x000fe200078e0203 */
[----:B------:R-:W-:-:S07]  /*dc20*/  SHF.L.U32 R5, R7, 0x1f, RZ ;  /* 0x0000001f07057819 */ /* 0x000fce00000006ff */
.L_x_255:
        /* <DEDUP_REMOVED lines=11> */
.L_x_256:
        /* <DEDUP_REMOVED lines=11> */
.L_x_257:
        /* <DEDUP_REMOVED lines=11> */
.L_x_258:
[----:B0-----:R0:W1:Y:S02]  /*de40*/  SYNCS.PHASECHK.TRANS64.TRYWAIT P0, [R8+URZ], R3 ;  /* 0x00000003080075a7 */ /* 0x001064000800017f */
[----:B-1----:R-:W-:Y:S05]  /*de50*/  @!P0 NANOSLEEP.SYNCS 0x989680 ;  /* 0x009896800000895d */ /* 0x002fea0003900000 */
[----:B------:R-:W1:Y:S02]  /*de60*/  @!P0 SYNCS.PHASECHK.TRANS64 P0, [R8+URZ], R3 ;  /* 0x00000003080085a7 */ /* 0x000e64000800007f */
[----:B-1----:R-:W-:Y:S05]  /*de70*/  @P0 EXIT ;  /* 0x000000000000094d */ /* 0x002fea0003800000 */
[----:B------:R-:W-:Y:S05]  /*de80*/  BRA `(.L_x_258) ;  /* 0xfffffffc00ec7947 */ /* 0x000fea000383ffff */
.L_x_259:
[----:B------:R-:W-:-:S00]  /*de90*/  BRA `(.L_x_259) ;  /* 0xfffffffc00fc7947 */ /* 0x000fc0000383ffff */
[----:B------:R-:W-:-:S00]  /*dea0*/  NOP ;  /* 0x0000000000007918 */ /* 0x000fc00000000000 */
        /* <DEDUP_REMOVED lines=13> */
.L_x_260:


//--------------------- .nv.shared._ZN7cutlass13device_kernelINS_4conv6kernel13ConvUniversalINS1_16ConvProblemShapeILNS1_8OperatorE2ELi3EEENS1_10collective14CollectiveConvINS1_46MainloopSm90TmaGmmaWarpSpecializedImplicitGemmILS5_2ELi5ELi3EN4cute5tupleIJNSA_1CILi2EEENSC_ILi1EEESE_EEENS1_36KernelImplicitTmaWarpSpecializedSm90ELi1EEENSB_IJNSC_ILi256EEENSB_IJNSC_ILi64EEEEEESK_EEENS_6half_tESM_NSA_8TiledMMAINSA_8MMA_AtomIJNSA_4SM904GMMA25MMA_64x64x16_F32F16F16_SSILNSQ_5MajorE1ELSS_1ELNSQ_7ScaleInE1ELST_1EEEEEENSA_6LayoutINSB_IJSE_SE_SE_EEENSB_IJNSC_ILi0EEESY_SY_EEEEENSB_IJNSA_10UnderscoreES11_S11_EEEEENS7_6detail26Sm90ImplicitGemmTileTraitsINSA_13SM90_TMA_LOADENSA_14ComposedLayoutINSA_7SwizzleILi3ELi4ELi3EEENSA_18smem_ptr_flag_bitsILi16EEENSW_INSB_IJNSB_IJSJ_NSC_ILi4EEEEEENSB_IJNSC_ILi8EEES1E_EEENSB_IJSE_NSC_ILi5EEEEEEEEENSB_IJNSB_IJSE_NSC_ILi4096EEEEEENSB_IJSJ_NSC_ILi512EEEEEENSB_IJSY_NSC_ILi16384EEEEEEEEEEEEEvEENS15_INSA_30SM90_TMA_LOAD_IM2COL_MULTICASTENS17_IS19_S1B_NSW_INSB_IJNSB_IJSJ_SE_EEES1F_S1H_EEENSB_IJNSB_IJSE_SY_EEES1M_NSB_IJSY_S1J_EEEEEEEEEEvEEEENS_8epilogue10collective6detail29Sm90TmaWarpSpecializedAdapterINS24_15DefaultEpilogueISM_NSB_IJlNSB_IJSE_lllEEESY_EEES29_NS23_6thread17LinearCombinationISM_Li1EffLNS2A_9ScaleType4KindE0ELNS_15FloatRoundStyleE2ESM_EENS_4gemm15EpilogueDefaultEEEEEvvEEEEvNT_6ParamsE --------------------------
	.section	.nv.shared._ZN7cutlass13device_kernelINS_4conv6kernel13ConvUniversalINS1_16ConvProblemShapeILNS1_8OperatorE2ELi3EEENS1_10collective14CollectiveConvINS1_46MainloopSm90TmaGmmaWarpSpecializedImplicitGemmILS5_2ELi5ELi3EN4cute5tupleIJNSA_1CILi2EEENSC_ILi1EEESE_EEENS1_36KernelImplicitTmaWarpSpecializedSm90ELi1EEENSB_IJNSC_ILi256EEENSB_IJNSC_ILi64EEEEEESK_EEENS_6half_tESM_NSA_8TiledMMAINSA_8MMA_AtomIJNSA_4SM904GMMA25MMA_64x64x16_F32F16F16_SSILNSQ_5MajorE1ELSS_1ELNSQ_7ScaleInE1ELST_1EEEEEENSA_6LayoutINSB_IJSE_SE_SE_EEENSB_IJNSC_ILi0EEESY_SY_EEEEENSB_IJNSA_10UnderscoreES11_S11_EEEEENS7_6detail26Sm90ImplicitGemmTileTraitsINSA_13SM90_TMA_LOADENSA_14ComposedLayoutINSA_7SwizzleILi3ELi4ELi3EEENSA_18smem_ptr_flag_bitsILi16EEENSW_INSB_IJNSB_IJSJ_NSC_ILi4EEEEEENSB_IJNSC_ILi8EEES1E_EEENSB_IJSE_NSC_ILi5EEEEEEEEENSB_IJNSB_IJSE_NSC_ILi4096EEEEEENSB_IJSJ_NSC_ILi512EEEEEENSB_IJSY_NSC_ILi16384EEEEEEEEEEEEEvEENS15_INSA_30SM90_TMA_LOAD_IM2COL_MULTICASTENS17_IS19_S1B_NSW_INSB_IJNSB_IJSJ_SE_EEES1F_S1H_EEENSB_IJNSB_IJSE_SY_EEES1M_NSB_IJSY_S1J_EEEEEEEEEEvEEEENS_8epilogue10collective6detail29Sm90TmaWarpSpecializedAdapterINS24_15DefaultEpilogueISM_NSB_IJlNSB_IJSE_lllEEESY_EEES29_NS23_6thread17LinearCombinationISM_Li1EffLNS2A_9ScaleType4KindE0ELNS_15FloatRoundStyleE2ESM_EENS_4gemm15EpilogueDefaultEEEEEvvEEEEvNT_6ParamsE,"aw",@nobits
	.sectionflags	@""
	.align	16
	.zero		1024


//--------------------- .nv.shared.reserved.0     --------------------------
	.section	.nv.shared.reserved.0,"aw",@nobits
	.weak		__nv_reservedSMEM_offset_0_alias
	.size		__nv_reservedSMEM_offset_0_alias, 0, 0
	.other		__nv_reservedSMEM_offset_0_alias,@"STO_CUDA_RESERVED_SHARED STV_DEFAULT"
__nv_reservedSMEM_offset_0_alias:
	.zero		0


//--------------------- .nv.global                --------------------------
	.section	.nv.global,"aw",@nobits
.nv.global:
	.type		_ZN39_INTERNAL_39799db0_4_k_cu_ab3df0d6_32784cute1_E,@object
	.size		_ZN39_INTERNAL_39799db0_4_k_cu_ab3df0d6_32784cute1_E,(_ZN39_INTERNAL_39799db0_4_k_cu_ab3df0d6_32784cuda3std3__45__cpo6cbeginE - _ZN39_INTERNAL_39799db0_4_k_cu_ab3df0d6_32784cute1_E)
_ZN39_INTERNAL_39799db0_4_k_cu_ab3df0d6_32784cute1_E:
	.zero		1
	.type		_ZN39_INTERNAL_39799db0_4_k_cu_ab3df0d6_32784cuda3std3__45__cpo6cbeginE,@object
	.size		_ZN39_INTERNAL_39799db0_4_k_cu_ab3df0d6_32784cuda3std3__45__cpo6cbeginE,(_ZN39_INTERNAL_39799db0_4_k_cu_ab3df0d6_32784cuda3std3__48in_placeE - _ZN39_INTERNAL_39799db0_4_k_cu_ab3df0d6_32784cuda3std3__45__cpo6cbeginE)
_ZN39_INTERNAL_39799db0_4_k_cu_ab3df0d6_32784cuda3std3__45__cpo6cbeginE:
	.zero		1
	.type		_ZN39_INTERNAL_39799db0_4_k_cu_ab3df0d6_32784cuda3std3__48in_placeE,@object
	.size		_ZN39_INTERNAL_39799db0_4_k_cu_ab3df0d6_32784cuda3std3__48in_placeE,(_ZN39_INTERNAL_39799db0_4_k_cu_ab3df0d6_32784cuda3std6ranges3__45__cpo9iter_moveE - _ZN39_INTERNAL_39799db0_4_k_cu_ab3df0d6_32784cuda3std3__48in_placeE)
_ZN39_INTERNAL_39799db0_4_k_cu_ab3df0d6_32784cuda3std3__48in_placeE:
	.zero		1
	.type		_ZN39_INTERNAL_39799db0_4_k_cu_ab3df0d6_32784cuda3std6ranges3__45__cpo9iter_moveE,@object
	.size		_ZN39_INTERNAL_39799db0_4_k_cu_ab3df0d6_32784cuda3std6ranges3__45__cpo9iter_moveE,(_ZN39_INTERNAL_39799db0_4_k_cu_ab3df0d6_32784cuda3std3__45__cpo5beginE - _ZN39_INTERNAL_39799db0_4_k_cu_ab3df0d6_32784cuda3std6ranges3__45__cpo9iter_moveE)
_ZN39_INTERNAL_39799db0_4_k_cu_ab3df0d6_32784cuda3std6ranges3__45__cpo9iter_moveE:
	.zero		1
	.type		_ZN39_INTERNAL_39799db0_4_k_cu_ab3df0d6_32784cuda3std3__45__cpo5beginE,@object
	.size		_ZN39_INTERNAL_39799db0_4_k_cu_ab3df0d6_32784cuda3std3__45__cpo5beginE,(_ZN39_INTERNAL_39799db0_4_k_cu_ab3df0d6_32784cuda3std3__441_GLOBAL__N__39799db0_4_k_cu_ab3df0d6_32786ignoreE - _ZN39_INTERNAL_39799db0_4_k_cu_ab3df0d6_32784cuda3std3__45__cpo5beginE)
_ZN39_INTERNAL_39799db0_4_k_cu_ab3df0d6_32784cuda3std3__45__cpo5beginE:
	.zero		1
	.type		_ZN39_INTERNAL_39799db0_4_k_cu_ab3df0d6_32784cuda3std3__441_GLOBAL__N__39799db0_4_k_cu_ab3df0d6_32786ignoreE,@object
	.size		_ZN39_INTERNAL_39799db0_4_k_cu_ab3df0d6_32784cuda3std3__441_GLOBAL__N__39799db0_4_k_cu_ab3df0d6_32786ignoreE,(_ZN39_INTERNAL_39799db0_4_k_cu_ab3df0d6_32784cute7productE - _ZN39_INTERNAL_39799db0_4_k_cu_ab3df0d6_32784cuda3std3__441_GLOBAL__N__39799db0_4_k_cu_ab3df0d6_32786ignoreE)
_ZN39_INTERNAL_39799db0_4_k_cu_ab3df0d6_32784cuda3std3__441_GLOBAL__N__39799db0_4_k_cu_ab3df0d6_32786ignoreE:
	.zero		1
	.type		_ZN39_INTERNAL_39799db0_4_k_cu_ab3df0d6_32784cute7productE,@object
	.size		_ZN39_INTERNAL_39799db0_4_k_cu_ab3df0d6_32784cute7productE,(_ZN39_INTERNAL_39799db0_4_k_cu_ab3df0d6_32784cuda3std3__45__cpo3endE - _ZN39_INTERNAL_39799db0_4_k_cu_ab3df0d6_32784cute7productE)
_ZN39_INTERNAL_39799db0_4_k_cu_ab3df0d6_32784cute7productE:
	.zero		1
	.type		_ZN39_INTERNAL_39799db0_4_k_cu_ab3df0d6_32784cuda3std3__45__cpo3endE,@object
	.size		_ZN39_INTERNAL_39799db0_4_k_cu_ab3df0d6_32784cuda3std3__45__cpo3endE,(_ZN39_INTERNAL_39799db0_4_k_cu_ab3df0d6_32784cuda3std3__419piecewise_constructE - _ZN39_INTERNAL_39799db0_4_k_cu_ab3df0d6_32784cuda3std3__45__cpo3endE)
_ZN39_INTERNAL_39799db0_4_k_cu_ab3df0d6_32784cuda3std3__45__cpo3endE:
	.zero		1
	.type		_ZN39_INTERNAL_39799db0_4_k_cu_ab3df0d6_32784cuda3std3__419piecewise_constructE,@object
	.size		_ZN39_INTERNAL_39799db0_4_k_cu_ab3df0d6_32784cuda3std3__419piecewise_constructE,(_ZN39_INTERNAL_39799db0_4_k_cu_ab3df0d6_32784cuda3std3__45__cpo4cendE - _ZN39_INTERNAL_39799db0_4_k_cu_ab3df0d6_32784cuda3std3__419piecewise_constructE)
_ZN39_INTERNAL_39799db0_4_k_cu_ab3df0d6_32784cuda3std3__419piecewise_constructE:
	.zero		1
	.type		_ZN39_INTERNAL_39799db0_4_k_cu_ab3df0d6_32784cuda3std3__45__cpo4cendE,@object
	.size		_ZN39_INTERNAL_39799db0_4_k_cu_ab3df0d6_32784cuda3std3__45__cpo4cendE,(_ZN39_INTERNAL_39799db0_4_k_cu_ab3df0d6_32784cuda3std6ranges3__45__cpo4swapE - _ZN39_INTERNAL_39799db0_4_k_cu_ab3df0d6_32784cuda3std3__45__cpo4cendE)
_ZN39_INTERNAL_39799db0_4_k_cu_ab3df0d6_32784cuda3std3__45__cpo4cendE:
	.zero		1
	.type		_ZN39_INTERNAL_39799db0_4_k_cu_ab3df0d6_32784cuda3std6ranges3__45__cpo4swapE,@object
	.size		_ZN39_INTERNAL_39799db0_4_k_cu_ab3df0d6_32784cuda3std6ranges3__45__cpo4swapE,(.L_7 - _ZN39_INTERNAL_39799db0_4_k_cu_ab3df0d6_32784cuda3std6ranges3__45__cpo4swapE)
_ZN39_INTERNAL_39799db0_4_k_cu_ab3df0d6_32784cuda3std6ranges3__45__cpo4swapE:
	.zero		1
.L_7:


//--------------------- .nv.constant0._ZN7cutlass13device_kernelINS_4conv6kernel13ConvUniversalINS1_16ConvProblemShapeILNS1_8OperatorE2ELi3EEENS1_10collective14CollectiveConvINS1_46MainloopSm90TmaGmmaWarpSpecializedImplicitGemmILS5_2ELi5ELi3EN4cute5tupleIJNSA_1CILi2EEENSC_ILi1EEESE_EEENS1_36KernelImplicitTmaWarpSpecializedSm90ELi1EEENSB_IJNSC_ILi256EEENSB_IJNSC_ILi64EEEEEESK_EEENS_6half_tESM_NSA_8TiledMMAINSA_8MMA_AtomIJNSA_4SM904GMMA25MMA_64x64x16_F32F16F16_SSILNSQ_5MajorE1ELSS_1ELNSQ_7ScaleInE1ELST_1EEEEEENSA_6LayoutINSB_IJSE_SE_SE_EEENSB_IJNSC_ILi0EEESY_SY_EEEEENSB_IJNSA_10UnderscoreES11_S11_EEEEENS7_6detail26Sm90ImplicitGemmTileTraitsINSA_13SM90_TMA_LOADENSA_14ComposedLayoutINSA_7SwizzleILi3ELi4ELi3EEENSA_18smem_ptr_flag_bitsILi16EEENSW_INSB_IJNSB_IJSJ_NSC_ILi4EEEEEENSB_IJNSC_ILi8EEES1E_EEENSB_IJSE_NSC_ILi5EEEEEEEEENSB_IJNSB_IJSE_NSC_ILi4096EEEEEENSB_IJSJ_NSC_ILi512EEEEEENSB_IJSY_NSC_ILi16384EEEEEEEEEEEEEvEENS15_INSA_30SM90_TMA_LOAD_IM2COL_MULTICASTENS17_IS19_S1B_NSW_INSB_IJNSB_IJSJ_SE_EEES1F_S1H_EEENSB_IJNSB_IJSE_SY_EEES1M_NSB_IJSY_S1J_EEEEEEEEEEvEEEENS_8epilogue10collective6detail29Sm90TmaWarpSpecializedAdapterINS24_15DefaultEpilogueISM_NSB_IJlNSB_IJSE_lllEEESY_EEES29_NS23_6thread17LinearCombinationISM_Li1EffLNS2A_9ScaleType4KindE0ELNS_15FloatRoundStyleE2ESM_EENS_4gemm15EpilogueDefaultEEEEEvvEEEEvNT_6ParamsE --------------------------
	.section	.nv.constant0._ZN7cutlass13device_kernelINS_4conv6kernel13ConvUniversalINS1_16ConvProblemShapeILNS1_8OperatorE2ELi3EEENS1_10collective14CollectiveConvINS1_46MainloopSm90TmaGmmaWarpSpecializedImplicitGemmILS5_2ELi5ELi3EN4cute5tupleIJNSA_1CILi2EEENSC_ILi1EEESE_EEENS1_36KernelImplicitTmaWarpSpecializedSm90ELi1EEENSB_IJNSC_ILi256EEENSB_IJNSC_ILi64EEEEEESK_EEENS_6half_tESM_NSA_8TiledMMAINSA_8MMA_AtomIJNSA_4SM904GMMA25MMA_64x64x16_F32F16F16_SSILNSQ_5MajorE1ELSS_1ELNSQ_7ScaleInE1ELST_1EEEEEENSA_6LayoutINSB_IJSE_SE_SE_EEENSB_IJNSC_ILi0EEESY_SY_EEEEENSB_IJNSA_10UnderscoreES11_S11_EEEEENS7_6detail26Sm90ImplicitGemmTileTraitsINSA_13SM90_TMA_LOADENSA_14ComposedLayoutINSA_7SwizzleILi3ELi4ELi3EEENSA_18smem_ptr_flag_bitsILi16EEENSW_INSB_IJNSB_IJSJ_NSC_ILi4EEEEEENSB_IJNSC_ILi8EEES1E_EEENSB_IJSE_NSC_ILi5EEEEEEEEENSB_IJNSB_IJSE_NSC_ILi4096EEEEEENSB_IJSJ_NSC_ILi512EEEEEENSB_IJSY_NSC_ILi16384EEEEEEEEEEEEEvEENS15_INSA_30SM90_TMA_LOAD_IM2COL_MULTICASTENS17_IS19_S1B_NSW_INSB_IJNSB_IJSJ_SE_EEES1F_S1H_EEENSB_IJNSB_IJSE_SY_EEES1M_NSB_IJSY_S1J_EEEEEEEEEEvEEEENS_8epilogue10collective6detail29Sm90TmaWarpSpecializedAdapterINS24_15DefaultEpilogueISM_NSB_IJlNSB_IJSE_lllEEESY_EEES29_NS23_6thread17LinearCombinationISM_Li1EffLNS2A_9ScaleType4KindE0ELNS_15FloatRoundStyleE2ESM_EENS_4gemm15EpilogueDefaultEEEEEvvEEEEvNT_6ParamsE,"a",@progbits
	.sectionflags	@""
	.align	4
.nv.constant0._ZN7cutlass13device_kernelINS_4conv6kernel13ConvUniversalINS1_16ConvProblemShapeILNS1_8OperatorE2ELi3EEENS1_10collective14CollectiveConvINS1_46MainloopSm90TmaGmmaWarpSpecializedImplicitGemmILS5_2ELi5ELi3EN4cute5tupleIJNSA_1CILi2EEENSC_ILi1EEESE_EEENS1_36KernelImplicitTmaWarpSpecializedSm90ELi1EEENSB_IJNSC_ILi256EEENSB_IJNSC_ILi64EEEEEESK_EEENS_6half_tESM_NSA_8TiledMMAINSA_8MMA_AtomIJNSA_4SM904GMMA25MMA_64x64x16_F32F16F16_SSILNSQ_5MajorE1ELSS_1ELNSQ_7ScaleInE1ELST_1EEEEEENSA_6LayoutINSB_IJSE_SE_SE_EEENSB_IJNSC_ILi0EEESY_SY_EEEEENSB_IJNSA_10UnderscoreES11_S11_EEEEENS7_6detail26Sm90ImplicitGemmTileTraitsINSA_13SM90_TMA_LOADENSA_14ComposedLayoutINSA_7SwizzleILi3ELi4ELi3EEENSA_18smem_ptr_flag_bitsILi16EEENSW_INSB_IJNSB_IJSJ_NSC_ILi4EEEEEENSB_IJNSC_ILi8EEES1E_EEENSB_IJSE_NSC_ILi5EEEEEEEEENSB_IJNSB_IJSE_NSC_ILi4096EEEEEENSB_IJSJ_NSC_ILi512EEEEEENSB_IJSY_NSC_ILi16384EEEEEEEEEEEEEvEENS15_INSA_30SM90_TMA_LOAD_IM2COL_MULTICASTENS17_IS19_S1B_NSW_INSB_IJNSB_IJSJ_SE_EEES1F_S1H_EEENSB_IJNSB_IJSE_SY_EEES1M_NSB_IJSY_S1J_EEEEEEEEEEvEEEENS_8epilogue10collective6detail29Sm90TmaWarpSpecializedAdapterINS24_15DefaultEpilogueISM_NSB_IJlNSB_IJSE_lllEEESY_EEES29_NS23_6thread17LinearCombinationISM_Li1EffLNS2A_9ScaleType4KindE0ELNS_15FloatRoundStyleE2ESM_EENS_4gemm15EpilogueDefaultEEEEEvvEEEEvNT_6ParamsE:
	.zero		1664


//--------------------- SYMBOLS --------------------------

	.type		.nv.reservedSmem.offset0,@object
	.size		.nv.reservedSmem.offset0,0x4
